	.target	sm_90a

	.elftype	@"ET_EXEC"


//--------------------- .note.nv.tkinfo           --------------------------
	.section	.note.nv.tkinfo,"",@"SHT_NOTE"
	.sectionflags	@"SHF_NOTE_NV_TKINFO"
	.tkinfo
        /*0018*/ 	.word	0x00000002
        /*0030*/ 	.string	""
        /*0030*/ 	.string	"ptxas"
        /*0030*/ 	.string	"Cuda compilation tools, release 13.0, V13.0.88"
        /*0030*/ 	.string	"Build cuda_13.0.r13.0/compiler.36424714_0"
        /*0030*/ 	.string	"-v  -suppress-debug-info  -lineinfo  -arch sm_90a "



//--------------------- .note.nv.cuinfo           --------------------------
	.section	.note.nv.cuinfo,"",@"SHT_NOTE"
	.sectionflags	@"SHF_NOTE_NV_CUINFO"
        /*0018*/ 	.short	0x0002
        /*001a*/ 	.short	0x005a
        /*001c*/ 	.short	0x0082
	.zero		2


//--------------------- .nv.info                  --------------------------
	.section	.nv.info,"",@"SHT_CUDA_INFO"
	.align	4


	//----- nvinfo : EIATTR_REGCOUNT
	.align		4
        /*0000*/ 	.byte	0x04, 0x2f
        /*0002*/ 	.short	(.L_1 - .L_0)
	.align		4
.L_0:
        /*0004*/ 	.word	index@(matmul_kernel)
        /*0008*/ 	.word	0x00000080


	//----- nvinfo : EIATTR_FRAME_SIZE
	.align		4
.L_1:
        /*000c*/ 	.byte	0x04, 0x11
        /*000e*/ 	.short	(.L_3 - .L_2)
	.align		4
.L_2:
        /*0010*/ 	.word	index@(matmul_kernel)
        /*0014*/ 	.word	0x00000000


	//----- nvinfo : EIATTR_MIN_STACK_SIZE
	.align		4
.L_3:
        /*0018*/ 	.byte	0x04, 0x12
        /*001a*/ 	.short	(.L_5 - .L_4)
	.align		4
.L_4:
        /*001c*/ 	.word	index@(matmul_kernel)
        /*0020*/ 	.word	0x00000000
.L_5:


//--------------------- .nv.compat                --------------------------
	.section	.nv.compat,"",@"SHT_CUDA_COMPAT_INFO"
	.align	4
        /*0000*/ 	.byte	0x02, 0x09, 0x01, 0x00, 0x02, 0x02, 0x04, 0x00, 0x02, 0x05, 0x05, 0x00, 0x03, 0x07, 0x01, 0x01
        /*0010*/ 	.byte	0x02, 0x03, 0x00, 0x00, 0x02, 0x06, 0x01, 0x00, 0x04, 0x0b, 0x08, 0x00, 0x00, 0x00, 0x00, 0x00
        /*0020*/ 	.byte	0x00, 0x00, 0x00, 0x00


//--------------------- .nv.info.matmul_kernel    --------------------------
	.section	.nv.info.matmul_kernel,"",@"SHT_CUDA_INFO"
	.sectionflags	@""
	.align	4


	//----- nvinfo : EIATTR_CUDA_API_VERSION
	.align		4
        /*0000*/ 	.byte	0x04, 0x37
        /*0002*/ 	.short	(.L_7 - .L_6)
.L_6:
        /*0004*/ 	.word	0x00000082


	//----- nvinfo : EIATTR_KPARAM_INFO
	.align		4
.L_7:
        /*0008*/ 	.byte	0x04, 0x17
        /*000a*/ 	.short	(.L_9 - .L_8)
.L_8:
        /*000c*/ 	.word	0x00000000
        /*0010*/ 	.short	0x000d
        /*0012*/ 	.short	0x0048
        /*0014*/ 	.byte	0x00, 0xf4, 0x21, 0x00


	//----- nvinfo : EIATTR_KPARAM_INFO
	.align		4
.L_9:
        /*0018*/ 	.byte	0x04, 0x17
        /*001a*/ 	.short	(.L_11 - .L_10)
.L_10:
        /*001c*/ 	.word	0x00000000
        /*0020*/ 	.short	0x000c
        /*0022*/ 	.short	0x0040
        /*0024*/ 	.byte	0x00, 0xf4, 0x21, 0x00


	//----- nvinfo : EIATTR_KPARAM_INFO
	.align		4
.L_11:
        /*0028*/ 	.byte	0x04, 0x17
        /*002a*/ 	.short	(.L_13 - .L_12)
.L_12:
        /*002c*/ 	.word	0x00000000
        /*0030*/ 	.short	0x000b
        /*0032*/ 	.short	0x0038
        /*0034*/ 	.byte	0x00, 0xf0, 0x11, 0x00


	//----- nvinfo : EIATTR_KPARAM_INFO
	.align		4
.L_13:
        /*0038*/ 	.byte	0x04, 0x17
        /*003a*/ 	.short	(.L_15 - .L_14)
.L_14:
        /*003c*/ 	.word	0x00000000
        /*0040*/ 	.short	0x000a
        /*0042*/ 	.short	0x0034
        /*0044*/ 	.byte	0x00, 0xf0, 0x11, 0x00


	//----- nvinfo : EIATTR_KPARAM_INFO
	.align		4
.L_15:
        /*0048*/ 	.byte	0x04, 0x17
        /*004a*/ 	.short	(.L_17 - .L_16)
.L_16:
        /*004c*/ 	.word	0x00000000
        /*0050*/ 	.short	0x0009
        /*0052*/ 	.short	0x0030
        /*0054*/ 	.byte	0x00, 0xf0, 0x11, 0x00


	//----- nvinfo : EIATTR_KPARAM_INFO
	.align		4
.L_17:
        /*0058*/ 	.byte	0x04, 0x17
        /*005a*/ 	.short	(.L_19 - .L_18)
.L_18:
        /*005c*/ 	.word	0x00000000
        /*0060*/ 	.short	0x0008
        /*0062*/ 	.short	0x002c
        /*0064*/ 	.byte	0x00, 0xf0, 0x11, 0x00


	//----- nvinfo : EIATTR_KPARAM_INFO
	.align		4
.L_19:
        /*0068*/ 	.byte	0x04, 0x17
        /*006a*/ 	.short	(.L_21 - .L_20)
.L_20:
        /*006c*/ 	.word	0x00000000
        /*0070*/ 	.short	0x0007
        /*0072*/ 	.short	0x0028
        /*0074*/ 	.byte	0x00, 0xf0, 0x11, 0x00


	//----- nvinfo : EIATTR_KPARAM_INFO
	.align		4
.L_21:
        /*0078*/ 	.byte	0x04, 0x17
        /*007a*/ 	.short	(.L_23 - .L_22)
.L_22:
        /*007c*/ 	.word	0x00000000
        /*0080*/ 	.short	0x0006
        /*0082*/ 	.short	0x0024
        /*0084*/ 	.byte	0x00, 0xf0, 0x11, 0x00


	//----- nvinfo : EIATTR_KPARAM_INFO
	.align		4
.L_23:
        /*0088*/ 	.byte	0x04, 0x17
        /*008a*/ 	.short	(.L_25 - .L_24)
.L_24:
        /*008c*/ 	.word	0x00000000
        /*0090*/ 	.short	0x0005
        /*0092*/ 	.short	0x0020
        /*0094*/ 	.byte	0x00, 0xf0, 0x11, 0x00


	//----- nvinfo : EIATTR_KPARAM_INFO
	.align		4
.L_25:
        /*0098*/ 	.byte	0x04, 0x17
        /*009a*/ 	.short	(.L_27 - .L_26)
.L_26:
        /*009c*/ 	.word	0x00000000
        /*00a0*/ 	.short	0x0004
        /*00a2*/ 	.short	0x001c
        /*00a4*/ 	.byte	0x00, 0xf0, 0x11, 0x00


	//----- nvinfo : EIATTR_KPARAM_INFO
	.align		4
.L_27:
        /*00a8*/ 	.byte	0x04, 0x17
        /*00aa*/ 	.short	(.L_29 - .L_28)
.L_28:
        /*00ac*/ 	.word	0x00000000
        /*00b0*/ 	.short	0x0003
        /*00b2*/ 	.short	0x0018
        /*00b4*/ 	.byte	0x00, 0xf0, 0x11, 0x00


	//----- nvinfo : EIATTR_KPARAM_INFO
	.align		4
.L_29:
        /*00b8*/ 	.byte	0x04, 0x17
        /*00ba*/ 	.short	(.L_31 - .L_30)
.L_30:
        /*00bc*/ 	.word	0x00000000
        /*00c0*/ 	.short	0x0002
        /*00c2*/ 	.short	0x0010
        /*00c4*/ 	.byte	0x00, 0xf4, 0x21, 0x00


	//----- nvinfo : EIATTR_KPARAM_INFO
	.align		4
.L_31:
        /*00c8*/ 	.byte	0x04, 0x17
        /*00ca*/ 	.short	(.L_33 - .L_32)
.L_32:
        /*00cc*/ 	.word	0x00000000
        /*00d0*/ 	.short	0x0001
        /*00d2*/ 	.short	0x0008
        /*00d4*/ 	.byte	0x00, 0xf4, 0x21, 0x00


	//----- nvinfo : EIATTR_KPARAM_INFO
	.align		4
.L_33:
        /*00d8*/ 	.byte	0x04, 0x17
        /*00da*/ 	.short	(.L_35 - .L_34)
.L_34:
        /*00dc*/ 	.word	0x00000000
        /*00e0*/ 	.short	0x0000
        /*00e2*/ 	.short	0x0000
        /*00e4*/ 	.byte	0x00, 0xf4, 0x21, 0x00


	//----- nvinfo : EIATTR_SPARSE_MMA_MASK
	.align		4
.L_35:
        /*00e8*/ 	.byte	0x03, 0x50
        /*00ea*/ 	.short	0x0000


	//----- nvinfo : EIATTR_MAXREG_COUNT
	.align		4
        /*00ec*/ 	.byte	0x03, 0x1b
        /*00ee*/ 	.short	0x0080


	//----- nvinfo : EIATTR_NUM_BARRIERS
	.align		4
        /*00f0*/ 	.byte	0x02, 0x4c
        /*00f2*/ 	.byte	0x01
	.zero		1


	//----- nvinfo : EIATTR_MERCURY_ISA_VERSION
	.align		4
        /*00f4*/ 	.byte	0x03, 0x5f
        /*00f6*/ 	.short	0x0101


	//----- nvinfo : EIATTR_EXIT_INSTR_OFFSETS
	.align		4
        /*00f8*/ 	.byte	0x04, 0x1c
        /*00fa*/ 	.short	(.L_37 - .L_36)


	//   ....[0]....
.L_36:
        /*00fc*/ 	.word	0x000045d0


	//   ....[1]....
        /*0100*/ 	.word	0x000045f0


	//----- nvinfo : EIATTR_REQNTID
	.align		4
.L_37:
        /*0104*/ 	.byte	0x04, 0x10
        /*0106*/ 	.short	(.L_39 - .L_38)
.L_38:
        /*0108*/ 	.word	0x00000200
        /*010c*/ 	.word	0x00000001
        /*0110*/ 	.word	0x00000001


	//----- nvinfo : EIATTR_CBANK_PARAM_SIZE
	.align		4
.L_39:
        /*0114*/ 	.byte	0x03, 0x19
        /*0116*/ 	.short	0x0050


	//----- nvinfo : EIATTR_PARAM_CBANK
	.align		4
        /*0118*/ 	.byte	0x04, 0x0a
        /*011a*/ 	.short	(.L_41 - .L_40)
	.align		4
.L_40:
        /*011c*/ 	.word	index@(.nv.constant0.matmul_kernel)
        /*0120*/ 	.short	0x0210
        /*0122*/ 	.short	0x0050


	//----- nvinfo : EIATTR_SW_WAR
	.align		4
.L_41:
        /*0124*/ 	.byte	0x04, 0x36
        /*0126*/ 	.short	(.L_43 - .L_42)
.L_42:
        /*0128*/ 	.word	0x00000008
.L_43:


//--------------------- .nv.callgraph             --------------------------
	.section	.nv.callgraph,"",@"SHT_CUDA_CALLGRAPH"
	.align	4
	.sectionentsize	8
	.align		4
        /*0000*/ 	.word	0x00000000
	.align		4
        /*0004*/ 	.word	0xffffffff
	.align		4
        /*0008*/ 	.word	0x00000000
	.align		4
        /*000c*/ 	.word	0xfffffffe
	.align		4
        /*0010*/ 	.word	0x00000000
	.align		4
        /*0014*/ 	.word	0xfffffffd
	.align		4
        /*0018*/ 	.word	0x00000000
	.align		4
        /*001c*/ 	.word	0xfffffffc


//--------------------- .text.matmul_kernel       --------------------------
	.section	.text.matmul_kernel,"ax",@progbits
	.align	128
        .global         matmul_kernel
        .type           matmul_kernel,@function
        .size           matmul_kernel,(.L_x_3 - matmul_kernel)
        .other          matmul_kernel,@"STO_CUDA_ENTRY STV_DEFAULT"
matmul_kernel:
.text.matmul_kernel:
[----:B------:R-:W-:Y:S08]  /*0000*/  LDC R1, c[0x0][0x28] ;  /* 0x00000a00ff017b82 */ /* 0x000ff00000000800 */
[----:B------:R-:W1:Y:S01]  /*0010*/  LDC.64 R66, c[0x0][0x228] ;  /* 0x00008a00ff427b82 */ /* 0x000e620000000a00 */
[----:B------:R-:W2:Y:S01]  /*0020*/  S2R R7, SR_CTAID.X ;  /* 0x0000000000077919 */ /* 0x000ea20000002500 */
[----:B------:R-:W-:Y:S01]  /*0030*/  ULDC.64 UR12, c[0x0][0x230] ;  /* 0x00008c00000c7ab9 */ /* 0x000fe20000000a00 */
[----:B------:R-:W-:Y:S01]  /*0040*/  ULDC.64 UR22, c[0x0][0x238] ;  /* 0x00008e0000167ab9 */ /* 0x000fe20000000a00 */
[----:B------:R-:W-:Y:S01]  /*0050*/  UIADD3 UR4, UR12, 0x3f, URZ ;  /* 0x0000003f0c047890 */ /* 0x000fe2000fffe03f */
[----:B------:R-:W-:Y:S01]  /*0060*/  IMAD.U32 R104, RZ, RZ, UR22 ;  /* 0x00000016ff687e24 */ /* 0x000fe2000f8e00ff */
[----:B------:R-:W-:Y:S01]  /*0070*/  ULDC.64 UR10, c[0x0][0x210] ;  /* 0x00008400000a7ab9 */ /* 0x000fe20000000a00 */
[----:B------:R-:W-:Y:S01]  /*0080*/  IMAD.U32 R103, RZ, RZ, UR22 ;  /* 0x00000016ff677e24 */ /* 0x000fe2000f8e00ff */
[----:B------:R-:W-:Y:S01]  /*0090*/  UISETP.GT.AND UP0, UPT, UR4, 0x3f, UPT ;  /* 0x0000003f0400788c */ /* 0x000fe2000bf04270 */
[----:B------:R-:W-:Y:S01]  /*00a0*/  IMAD.U32 R102, RZ, RZ, UR22 ;  /* 0x00000016ff667e24 */ /* 0x000fe2000f8e00ff */
[----:B------:R-:W-:Y:S01]  /*00b0*/  ULDC.64 UR24, c[0x0][0x218] ;  /* 0x0000860000187ab9 */ /* 0x000fe20000000a00 */
[----:B------:R-:W-:Y:S01]  /*00c0*/  IMAD.U32 R101, RZ, RZ, UR22 ;  /* 0x00000016ff657e24 */ /* 0x000fe2000f8e00ff */
[----:B------:R-:W-:Y:S01]  /*00d0*/  USEL UR6, URZ, 0x4, !UP0 ;  /* 0x000000043f067887 */ /* 0x000fe2000c000000 */
[----:B------:R-:W-:Y:S01]  /*00e0*/  IMAD.U32 R100, RZ, RZ, UR22 ;  /* 0x00000016ff647e24 */ /* 0x000fe2000f8e00ff */
[----:B------:R-:W3:Y:S01]  /*00f0*/  S2UR UR5, SR_CgaCtaId ;  /* 0x00000000000579c3 */ /* 0x000ee20000008800 */
[----:B------:R-:W-:Y:S01]  /*0100*/  IMAD.U32 R99, RZ, RZ, UR22 ;  /* 0x00000016ff637e24 */ /* 0x000fe2000f8e00ff */
[----:B------:R-:W-:Y:S01]  /*0110*/  ULDC UR8, c[0x0][0x240] ;  /* 0x0000900000087ab9 */ /* 0x000fe20000000800 */
[----:B------:R-:W-:Y:S01]  /*0120*/  UMOV UR7, 0x400 ;  /* 0x0000040000077882 */ /* 0x000fe20000000000 */
[----:B------:R-:W-:Y:S01]  /*0130*/  ULDC.64 UR18, c[0x0][0x208] ;  /* 0x0000820000127ab9 */ /* 0x000fe20000000a00 */
[----:B------:R-:W-:-:S02]  /*0140*/  UISETP.GT.AND UP0, UPT, UR4, 0x7f, UPT ;  /* 0x0000007f0400788c */ /* 0x000fc4000bf04270 */
[----:B------:R-:W-:Y:S02]  /*0150*/  USHF.L.U32 UR20, UR22, 0x6, URZ ;  /* 0x0000000616147899 */ /* 0x000fe4000800063f */
[----:B------:R-:W-:Y:S01]  /*0160*/  USHF.L.U32 UR14, UR23, 0x6, URZ ;  /* 0x00000006170e7899 */ /* 0x000fe2000800063f */
[----:B-1----:R-:W-:Y:S01]  /*0170*/  VIADD R0, R67, 0x3f ;  /* 0x0000003f43007836 */ /* 0x002fe20000000000 */
[----:B------:R-:W-:Y:S02]  /*0180*/  IABS R11, R66 ;  /* 0x00000042000b7213 */ /* 0x000fe40000000000 */
[----:B------:R-:W-:Y:S02]  /*0190*/  IMAD.U32 R59, RZ, RZ, UR20 ;  /* 0x00000014ff3b7e24 */ /* 0x000fe4000f8e00ff */
[----:B------:R-:W-:Y:S01]  /*01a0*/  SHF.R.S32.HI R3, RZ, 0x1f, R0 ;  /* 0x0000001fff037819 */ /* 0x000fe20000011400 */
[----:B------:R-:W-:-:S03]  /*01b0*/  IMAD.U32 R116, RZ, RZ, UR20 ;  /* 0x00000014ff747e24 */ /* 0x000fc6000f8e00ff */
[----:B------:R-:W-:Y:S02]  /*01c0*/  LEA.HI R3, R3, R0, RZ, 0x6 ;  /* 0x0000000003037211 */ /* 0x000fe400078f30ff */
[----:B--2---:R-:W-:Y:S02]  /*01d0*/  IABS R8, R7 ;  /* 0x0000000700087213 */ /* 0x004fe40000000000 */
[----:B------:R-:W-:Y:S01]  /*01e0*/  SHF.R.S32.HI R3, RZ, 0x6, R3 ;  /* 0x00000006ff037819 */ /* 0x000fe20000011403 */
[----:B---3--:R-:W-:Y:S02]  /*01f0*/  ULEA UR7, UR5, UR7, 0x18 ;  /* 0x0000000705077291 */ /* 0x008fe4000f8ec03f */
[----:B------:R-:W-:Y:S02]  /*0200*/  UIADD3 UR5, UR12, -0x40, URZ ;  /* 0xffffffc00c057890 */ /* 0x000fe4000fffe03f */
[----:B------:R-:W-:-:S05]  /*0210*/  IMAD.SHL.U32 R4, R3, 0x8, RZ ;  /* 0x0000000803047824 */ /* 0x000fca00078e00ff */
[-C--:B------:R-:W-:Y:S02]  /*0220*/  IABS R5, R4.reuse ;  /* 0x0000000400057213 */ /* 0x080fe40000000000 */
[----:B------:R-:W-:Y:S02]  /*0230*/  IABS R10, R4 ;  /* 0x00000004000a7213 */ /* 0x000fe40000000000 */
[----:B------:R-:W1:Y:S08]  /*0240*/  I2F.RP R0, R5 ;  /* 0x0000000500007306 */ /* 0x000e700000209400 */
[----:B-1----:R-:W1:Y:S02]  /*0250*/  MUFU.RCP R0, R0 ;  /* 0x0000000000007308 */ /* 0x002e640000001000 */
[----:B-1----:R-:W-:-:S02]  /*0260*/  VIADD R2, R0, 0xffffffe ;  /* 0x0ffffffe00027836 */ /* 0x002fc40000000000 */
[----:B------:R-:W-:Y:S01]  /*0270*/  IMAD.MOV R0, RZ, RZ, -R10 ;  /* 0x000000ffff007224 */ /* 0x000fe200078e0a0a */
[----:B------:R-:W-:-:S03]  /*0280*/  IABS R10, R67 ;  /* 0x00000043000a7213 */ /* 0x000fc60000000000 */
[----:B------:R1:W2:Y:S02]  /*0290*/  F2I.FTZ.U32.TRUNC.NTZ R3, R2 ;  /* 0x0000000200037305 */ /* 0x0002a4000021f000 */
[----:B-1----:R-:W-:Y:S02]  /*02a0*/  IMAD.MOV.U32 R2, RZ, RZ, RZ ;  /* 0x000000ffff027224 */ /* 0x002fe400078e00ff */
[----:B--2---:R-:W-:-:S04]  /*02b0*/  IMAD.MOV R6, RZ, RZ, -R3 ;  /* 0x000000ffff067224 */ /* 0x004fc800078e0a03 */
[----:B------:R-:W-:Y:S02]  /*02c0*/  IMAD R9, R6, R5, RZ ;  /* 0x0000000506097224 */ /* 0x000fe400078e02ff */
[----:B------:R-:W-:Y:S02]  /*02d0*/  IMAD.MOV.U32 R6, RZ, RZ, R8 ;  /* 0x000000ffff067224 */ /* 0x000fe400078e0008 */
[----:B------:R-:W-:-:S06]  /*02e0*/  IMAD.HI.U32 R3, R3, R9, R2 ;  /* 0x0000000903037227 */ /* 0x000fcc00078e0002 */
[----:B------:R-:W-:-:S04]  /*02f0*/  IMAD.HI.U32 R3, R3, R6, RZ ;  /* 0x0000000603037227 */ /* 0x000fc800078e00ff */
[----:B------:R-:W-:Y:S02]  /*0300*/  IMAD R0, R3, R0, R6 ;  /* 0x0000000003007224 */ /* 0x000fe400078e0206 */
[----:B------:R-:W1:Y:S03]  /*0310*/  I2F.RP R6, R10 ;  /* 0x0000000a00067306 */ /* 0x000e660000209400 */
[----:B------:R-:W-:-:S05]  /*0320*/  ISETP.GT.U32.AND P1, PT, R5, R0, PT ;  /* 0x000000000500720c */ /* 0x000fca0003f24070 */
[----:B-1----:R-:W-:Y:S08]  /*0330*/  MUFU.RCP R6, R6 ;  /* 0x0000000600067308 */ /* 0x002ff00000001000 */
[----:B------:R-:W-:Y:S02]  /*0340*/  @!P1 IMAD.IADD R0, R0, 0x1, -R5 ;  /* 0x0000000100009824 */ /* 0x000fe400078e0a05 */
[----:B------:R-:W-:Y:S01]  /*0350*/  @!P1 VIADD R3, R3, 0x1 ;  /* 0x0000000103039836 */ /* 0x000fe20000000000 */
[----:B------:R-:W-:-:S02]  /*0360*/  ISETP.NE.AND P1, PT, R4, RZ, PT ;  /* 0x000000ff0400720c */ /* 0x000fc40003f25270 */
[----:B------:R-:W-:Y:S02]  /*0370*/  ISETP.GE.U32.AND P0, PT, R0, R5, PT ;  /* 0x000000050000720c */ /* 0x000fe40003f06070 */
[----:B------:R-:W-:-:S04]  /*0380*/  LOP3.LUT R0, R7, R4, RZ, 0x3c, !PT ;  /* 0x0000000407007212 */ /* 0x000fc800078e3cff */
[----:B------:R-:W-:Y:S01]  /*0390*/  ISETP.GE.AND P2, PT, R0, RZ, PT ;  /* 0x000000ff0000720c */ /* 0x000fe20003f46270 */
[----:B------:R-:W-:-:S06]  /*03a0*/  VIADD R0, R66, 0x7f ;  /* 0x0000007f42007836 */ /* 0x000fcc0000000000 */
[----:B------:R-:W-:-:S04]  /*03b0*/  @P0 VIADD R3, R3, 0x1 ;  /* 0x0000000103030836 */ /* 0x000fc80000000000 */
[----:B------:R-:W-:Y:S01]  /*03c0*/  IMAD.MOV.U32 R2, RZ, RZ, R3 ;  /* 0x000000ffff027224 */ /* 0x000fe200078e0003 */
[----:B------:R-:W-:-:S03]  /*03d0*/  SHF.R.S32.HI R3, RZ, 0x1f, R0 ;  /* 0x0000001fff037819 */ /* 0x000fc60000011400 */
[----:B------:R-:W-:Y:S01]  /*03e0*/  @!P2 IMAD.MOV R2, RZ, RZ, -R2 ;  /* 0x000000ffff02a224 */ /* 0x000fe200078e0a02 */
[----:B------:R-:W-:Y:S02]  /*03f0*/  @!P1 LOP3.LUT R2, RZ, R4, RZ, 0x33, !PT ;  /* 0x00000004ff029212 */ /* 0x000fe400078e33ff */
[----:B------:R-:W-:Y:S02]  /*0400*/  LEA.HI R3, R3, R0, RZ, 0x7 ;  /* 0x0000000003037211 */ /* 0x000fe400078f38ff */
[----:B------:R-:W1:Y:S01]  /*0410*/  S2R R0, SR_TID.X ;  /* 0x0000000000007919 */ /* 0x000e620000002100 */
[----:B------:R-:W-:Y:S02]  /*0420*/  IMAD.SHL.U32 R16, R2, 0x8, RZ ;  /* 0x0000000802107824 */ /* 0x000fe400078e00ff */
[----:B------:R-:W-:-:S03]  /*0430*/  IMAD.MOV R2, RZ, RZ, -R2 ;  /* 0x000000ffff027224 */ /* 0x000fc600078e0a02 */
[----:B------:R-:W-:Y:S01]  /*0440*/  LEA.HI.SX32 R3, R3, -R16, 0x19 ;  /* 0x8000001003037211 */ /* 0x000fe200078fcaff */
[----:B------:R-:W-:Y:S02]  /*0450*/  IMAD R18, R4, R2, R7 ;  /* 0x0000000204127224 */ /* 0x000fe400078e0207 */
[----:B------:R-:W-:Y:S01]  /*0460*/  IMAD.MOV.U32 R2, RZ, RZ, RZ ;  /* 0x000000ffff027224 */ /* 0x000fe200078e00ff */
[----:B------:R-:W-:Y:S02]  /*0470*/  VIMNMX R19, R3, 0x8, PT ;  /* 0x0000000803137848 */ /* 0x000fe40003fe0100 */
[----:B------:R-:W-:Y:S02]  /*0480*/  IABS R4, R18 ;  /* 0x0000001200047213 */ /* 0x000fe40000000000 */
[-C--:B------:R-:W-:Y:S02]  /*0490*/  IABS R9, R19.reuse ;  /* 0x0000001300097213 */ /* 0x080fe40000000000 */
[----:B------:R-:W-:-:S02]  /*04a0*/  IABS R7, R19 ;  /* 0x0000001300077213 */ /* 0x000fc40000000000 */
[----:B------:R-:W2:Y:S03]  /*04b0*/  I2F.RP R5, R9 ;  /* 0x0000000900057306 */ /* 0x000ea60000209400 */
[----:B------:R-:W-:Y:S01]  /*04c0*/  IMAD.MOV R7, RZ, RZ, -R7 ;  /* 0x000000ffff077224 */ /* 0x000fe200078e0a07 */
[----:B-1----:R-:W-:-:S04]  /*04d0*/  LOP3.LUT R13, R0, 0x7f, RZ, 0xc0, !PT ;  /* 0x0000007f000d7812 */ /* 0x002fc800078ec0ff */
[----:B--2---:R-:W1:Y:S02]  /*04e0*/  MUFU.RCP R5, R5 ;  /* 0x0000000500057308 */ /* 0x004e640000001000 */
[----:B-1----:R-:W-:-:S06]  /*04f0*/  VIADD R3, R5, 0xffffffe ;  /* 0x0ffffffe05037836 */ /* 0x002fcc0000000000 */
[----:B------:R-:W1:Y:S02]  /*0500*/  F2I.FTZ.U32.TRUNC.NTZ R3, R3 ;  /* 0x0000000300037305 */ /* 0x000e64000021f000 */
[----:B-1----:R-:W-:-:S04]  /*0510*/  IMAD.MOV R8, RZ, RZ, -R3 ;  /* 0x000000ffff087224 */ /* 0x002fc800078e0a03 */
[----:B------:R-:W-:-:S04]  /*0520*/  IMAD R5, R8, R9, RZ ;  /* 0x0000000908057224 */ /* 0x000fc800078e02ff */
[----:B------:R-:W-:Y:S02]  /*0530*/  IMAD.HI.U32 R2, R3, R5, R2 ;  /* 0x0000000503027227 */ /* 0x000fe400078e0002 */
[----:B------:R-:W1:Y:S04]  /*0540*/  I2F.RP R5, R11 ;  /* 0x0000000b00057306 */ /* 0x000e680000209400 */
[----:B------:R-:W-:-:S04]  /*0550*/  IMAD.HI.U32 R3, R2, R4, RZ ;  /* 0x0000000402037227 */ /* 0x000fc800078e00ff */
[----:B------:R-:W-:Y:S01]  /*0560*/  IMAD R2, R3, R7, R4 ;  /* 0x0000000703027224 */ /* 0x000fe200078e0204 */
[C---:B------:R-:W-:Y:S01]  /*0570*/  LOP3.LUT R4, R0.reuse, 0x1c0, RZ, 0xc0, !PT ;  /* 0x000001c000047812 */ /* 0x040fe200078ec0ff */
[----:B------:R-:W-:-:S03]  /*0580*/  IMAD.SHL.U32 R7, R0, 0x4, RZ ;  /* 0x0000000400077824 */ /* 0x000fc600078e00ff */
[----:B------:R-:W-:Y:S02]  /*0590*/  ISETP.GT.U32.AND P1, PT, R9, R2, PT ;  /* 0x000000020900720c */ /* 0x000fe40003f24070 */
[----:B------:R-:W-:Y:S01]  /*05a0*/  LOP3.LUT R7, R7, 0x7c, RZ, 0xc0, !PT ;  /* 0x0000007c07077812 */ /* 0x000fe200078ec0ff */
[----:B-1----:R-:W1:Y:S04]  /*05b0*/  MUFU.RCP R5, R5 ;  /* 0x0000000500057308 */ /* 0x002e680000001000 */
[----:B------:R-:W-:Y:S01]  /*05c0*/  IMAD R8, R4, 0x2, R7 ;  /* 0x0000000204087824 */ /* 0x000fe200078e0207 */
[----:B------:R-:W-:Y:S02]  /*05d0*/  SHF.R.U32.HI R7, RZ, 0x2, R4 ;  /* 0x00000002ff077819 */ /* 0x000fe40000011604 */
[----:B------:R-:W-:-:S02]  /*05e0*/  LOP3.LUT R4, R18, R19, RZ, 0x3c, !PT ;  /* 0x0000001312047212 */ /* 0x000fc400078e3cff */
[----:B------:R-:W-:Y:S01]  /*05f0*/  LOP3.LUT R17, R8, R7, RZ, 0x3c, !PT ;  /* 0x0000000708117212 */ /* 0x000fe200078e3cff */
[----:B------:R-:W-:Y:S01]  /*0600*/  @!P1 IMAD.IADD R2, R2, 0x1, -R9 ;  /* 0x0000000102029824 */ /* 0x000fe200078e0a09 */
[----:B------:R-:W-:Y:S01]  /*0610*/  ISETP.GE.AND P2, PT, R4, RZ, PT ;  /* 0x000000ff0400720c */ /* 0x000fe20003f46270 */
[----:B------:R-:W-:Y:S01]  /*0620*/  @!P1 VIADD R3, R3, 0x1 ;  /* 0x0000000103039836 */ /* 0x000fe20000000000 */
[----:B------:R-:W-:Y:S01]  /*0630*/  ISETP.NE.AND P1, PT, R19, RZ, PT ;  /* 0x000000ff1300720c */ /* 0x000fe20003f25270 */
[----:B------:R-:W-:Y:S01]  /*0640*/  IMAD.SHL.U32 R4, R0, 0x10, RZ ;  /* 0x0000001000047824 */ /* 0x000fe200078e00ff */
[----:B------:R-:W-:Y:S01]  /*0650*/  ISETP.GE.U32.AND P0, PT, R2, R9, PT ;  /* 0x000000090200720c */ /* 0x000fe20003f06070 */
[----:B------:R-:W-:Y:S01]  /*0660*/  VIADD R8, R6, 0xffffffe ;  /* 0x0ffffffe06087836 */ /* 0x000fe20000000000 */
[----:B------:R-:W-:Y:S01]  /*0670*/  LOP3.LUT R2, R0, 0x180, RZ, 0xc0, !PT ;  /* 0x0000018000027812 */ /* 0x000fe200078ec0ff */
[----:B-1----:R-:W-:Y:S02]  /*0680*/  VIADD R5, R5, 0xffffffe ;  /* 0x0ffffffe05057836 */ /* 0x002fe40000000000 */
[----:B------:R1:W2:Y:S01]  /*0690*/  F2I.FTZ.U32.TRUNC.NTZ R9, R8 ;  /* 0x0000000800097305 */ /* 0x0002a2000021f000 */
[----:B------:R-:W-:-:S02]  /*06a0*/  SHF.R.U32.HI R6, RZ, 0x5, R2 ;  /* 0x00000005ff067819 */ /* 0x000fc40000011602 */
[----:B------:R-:W-:Y:S02]  /*06b0*/  LOP3.LUT R2, R4, 0x70, RZ, 0xc0, !PT ;  /* 0x0000007004027812 */ /* 0x000fe400078ec0ff */
[----:B------:R-:W-:Y:S01]  /*06c0*/  SHF.R.U32.HI R4, RZ, 0x7, R0 ;  /* 0x00000007ff047819 */ /* 0x000fe20000011600 */
[----:B------:R-:W-:Y:S02]  /*06d0*/  IMAD R15, R13, 0x80, R6 ;  /* 0x000000800d0f7824 */ /* 0x000fe400078e0206 */
[----:B------:R-:W-:Y:S01]  /*06e0*/  @P0 VIADD R3, R3, 0x1 ;  /* 0x0000000103030836 */ /* 0x000fe20000000000 */
[----:B------:R3:W4:Y:S01]  /*06f0*/  F2I.FTZ.U32.TRUNC.NTZ R7, R5 ;  /* 0x0000000500077305 */ /* 0x000722000021f000 */
[----:B------:R-:W-:Y:S02]  /*0700*/  IMAD.IADD R2, R2, 0x1, R15 ;  /* 0x0000000102027824 */ /* 0x000fe400078e020f */
[----:B------:R-:W-:Y:S01]  /*0710*/  IMAD.MOV.U32 R14, RZ, RZ, R3 ;  /* 0x000000ffff0e7224 */ /* 0x000fe200078e0003 */
[----:B------:R-:W-:Y:S01]  /*0720*/  SGXT.U32 R3, R4, 0x2 ;  /* 0x000000020403781a */ /* 0x000fe20000000000 */
[----:B-1----:R-:W-:Y:S01]  /*0730*/  IMAD.MOV.U32 R8, RZ, RZ, RZ ;  /* 0x000000ffff087224 */ /* 0x002fe200078e00ff */
[----:B------:R-:W-:Y:S01]  /*0740*/  SHF.R.U32.HI R4, RZ, 0x6, R0 ;  /* 0x00000006ff047819 */ /* 0x000fe20000011600 */
[----:B------:R-:W-:Y:S01]  /*0750*/  @!P2 IMAD.MOV R14, RZ, RZ, -R14 ;  /* 0x000000ffff0ea224 */ /* 0x000fe200078e0a0e */
[----:B------:R-:W-:Y:S01]  /*0760*/  @!P1 LOP3.LUT R14, RZ, R19, RZ, 0x33, !PT ;  /* 0x00000013ff0e9212 */ /* 0x000fe200078e33ff */
[----:B--2---:R-:W-:Y:S01]  /*0770*/  IMAD.MOV R15, RZ, RZ, -R9 ;  /* 0x000000ffff0f7224 */ /* 0x004fe200078e0a09 */
[----:B------:R-:W-:Y:S01]  /*0780*/  ISETP.GE.AND P0, PT, R3, UR12, PT ;  /* 0x0000000c03007c0c */ /* 0x000fe2000bf06270 */
[----:B------:R-:W-:Y:S01]  /*0790*/  VIADD R112, R2, UR7 ;  /* 0x0000000702707c36 */ /* 0x000fe20008000000 */
[----:B---3--:R-:W-:Y:S01]  /*07a0*/  SGXT.U32 R5, R4, 0x3 ;  /* 0x000000030405781a */ /* 0x008fe20000000000 */
[----:B------:R-:W-:Y:S01]  /*07b0*/  IMAD.SHL.U32 R4, R14, 0x40, RZ ;  /* 0x000000400e047824 */ /* 0x000fe200078e00ff */
[----:B------:R-:W-:Y:S01]  /*07c0*/  SEL R6, RZ, UR6, P0 ;  /* 0x00000006ff067c07 */ /* 0x000fe20008000000 */
[----:B------:R-:W-:Y:S01]  /*07d0*/  IMAD R15, R15, R10, RZ ;  /* 0x0000000a0f0f7224 */ /* 0x000fe200078e02ff */
[----:B------:R-:W-:Y:S01]  /*07e0*/  LOP3.LUT R40, R3, 0x28, RZ, 0xfc, !PT ;  /* 0x0000002803287812 */ /* 0x000fe200078efcff */
[----:B----4-:R-:W-:Y:S01]  /*07f0*/  IMAD.MOV R20, RZ, RZ, -R7 ;  /* 0x000000ffff147224 */ /* 0x010fe200078e0a07 */
[----:B------:R-:W-:Y:S01]  /*0800*/  LOP3.LUT R12, R4, R5, RZ, 0xfc, !PT ;  /* 0x00000005040c7212 */ /* 0x000fe200078efcff */
[----:B------:R-:W-:Y:S01]  /*0810*/  IMAD.HI.U32 R9, R9, R15, R8 ;  /* 0x0000000f09097227 */ /* 0x000fe200078e0008 */
[----:B------:R-:W-:-:S02]  /*0820*/  ISETP.NE.U32.AND P0, PT, R6, RZ, PT ;  /* 0x000000ff0600720c */ /* 0x000fc40003f05070 */
[----:B------:R-:W-:Y:S01]  /*0830*/  LOP3.LUT R22, R12, 0x8, RZ, 0xfc, !PT ;  /* 0x000000080c167812 */ /* 0x000fe200078efcff */
[----:B------:R-:W-:Y:S01]  /*0840*/  IMAD.SHL.U32 R6, R0, 0x100, RZ ;  /* 0x0000010000067824 */ /* 0x000fe200078e00ff */
[----:B------:R-:W-:Y:S01]  /*0850*/  LOP3.LUT R24, R12, 0x10, RZ, 0xfc, !PT ;  /* 0x000000100c187812 */ /* 0x000fe200078efcff */
[----:B------:R-:W-:Y:S01]  /*0860*/  IMAD R15, R20, R11, RZ ;  /* 0x0000000b140f7224 */ /* 0x000fe200078e02ff */
[C---:B------:R-:W-:Y:S01]  /*0870*/  LOP3.LUT R26, R12.reuse, 0x18, RZ, 0xfc, !PT ;  /* 0x000000180c1a7812 */ /* 0x040fe200078efcff */
[----:B------:R-:W-:Y:S01]  /*0880*/  IMAD.MOV R14, RZ, RZ, -R14 ;  /* 0x000000ffff0e7224 */ /* 0x000fe200078e0a0e */
[----:B------:R-:W-:Y:S01]  /*0890*/  LOP3.LUT R5, R17, 0x2000, R6, 0xf8, !PT ;  /* 0x0000200011057812 */ /* 0x000fe200078ef806 */
[----:B------:R-:W-:Y:S01]  /*08a0*/  IMAD.MOV.U32 R6, RZ, RZ, RZ ;  /* 0x000000ffff067224 */ /* 0x000fe200078e00ff */
[----:B------:R-:W-:Y:S02]  /*08b0*/  IABS R17, R22 ;  /* 0x0000001600117213 */ /* 0x000fe40000000000 */
[C---:B------:R-:W-:Y:S01]  /*08c0*/  LOP3.LUT R29, R12.reuse, 0x28, RZ, 0xfc, !PT ;  /* 0x000000280c1d7812 */ /* 0x040fe200078efcff */
[----:B------:R-:W-:Y:S01]  /*08d0*/  IMAD.HI.U32 R8, R7, R15, R6 ;  /* 0x0000000f07087227 */ /* 0x000fe200078e0006 */
[----:B------:R-:W-:-:S02]  /*08e0*/  LOP3.LUT R28, R12, 0x20, RZ, 0xfc, !PT ;  /* 0x000000200c1c7812 */ /* 0x000fc400078efcff */
[----:B------:R-:W-:Y:S01]  /*08f0*/  IABS R23, R29 ;  /* 0x0000001d00177213 */ /* 0x000fe20000000000 */
[----:B------:R-:W-:Y:S01]  /*0900*/  IMAD.MOV.U32 R15, RZ, RZ, R17 ;  /* 0x000000ffff0f7224 */ /* 0x000fe200078e0011 */
[----:B------:R-:W-:Y:S01]  /*0910*/  IABS R17, R24 ;  /* 0x0000001800117213 */ /* 0x000fe20000000000 */
[----:B------:R-:W-:Y:S01]  /*0920*/  IMAD R6, R19, R14, R18 ;  /* 0x0000000e13067224 */ /* 0x000fe200078e0212 */
[----:B------:R-:W-:Y:S01]  /*0930*/  IABS R19, R26 ;  /* 0x0000001a00137213 */ /* 0x000fe20000000000 */
[C---:B------:R-:W-:Y:S01]  /*0940*/  IMAD.HI.U32 R7, R9.reuse, R15, RZ ;  /* 0x0000000f09077227 */ /* 0x040fe200078e00ff */
[----:B------:R-:W-:Y:S02]  /*0950*/  IABS R21, R28 ;  /* 0x0000001c00157213 */ /* 0x000fe40000000000 */
[C---:B------:R-:W-:Y:S01]  /*0960*/  ISETP.GE.AND P5, PT, R12.reuse, RZ, PT ;  /* 0x000000ff0c00720c */ /* 0x040fe20003fa6270 */
[----:B------:R-:W-:Y:S01]  /*0970*/  IMAD.MOV R14, RZ, RZ, -R7 ;  /* 0x000000ffff0e7224 */ /* 0x000fe200078e0a07 */
[----:B------:R-:W-:Y:S01]  /*0980*/  LOP3.LUT R30, R12, 0x30, RZ, 0xfc, !PT ;  /* 0x000000300c1e7812 */ /* 0x000fe200078efcff */
[----:B------:R-:W-:Y:S01]  /*0990*/  IMAD.IADD R6, R16, 0x1, R6 ;  /* 0x0000000110067824 */ /* 0x000fe200078e0206 */
[----:B------:R-:W-:Y:S01]  /*09a0*/  IABS R16, R12 ;  /* 0x0000000c00107213 */ /* 0x000fe20000000000 */
[----:B------:R-:W-:Y:S01]  /*09b0*/  IMAD R15, R10, R14, R15 ;  /* 0x0000000e0a0f7224 */ /* 0x000fe200078e020f */
[----:B------:R-:W-:Y:S01]  /*09c0*/  LOP3.LUT R20, R12, 0x38, RZ, 0xfc, !PT ;  /* 0x000000380c147812 */ /* 0x000fe200078efcff */
[----:B------:R-:W-:Y:S01]  /*09d0*/  IMAD R7, R6, 0x80, R13 ;  /* 0x0000008006077824 */ /* 0x000fe200078e020d */
[----:B------:R-:W-:Y:S01]  /*09e0*/  IABS R25, R30 ;  /* 0x0000001e00197213 */ /* 0x000fe20000000000 */
[----:B------:R-:W-:Y:S01]  /*09f0*/  IMAD.HI.U32 R6, R9, R17, RZ ;  /* 0x0000001109067227 */ /* 0x000fe200078e00ff */
[----:B------:R-:W-:-:S02]  /*0a00*/  ISETP.GT.U32.AND P1, PT, R10, R15, PT ;  /* 0x0000000f0a00720c */ /* 0x000fc40003f24070 */
[----:B------:R-:W-:Y:S01]  /*0a10*/  IABS R27, R20 ;  /* 0x00000014001b7213 */ /* 0x000fe20000000000 */
[----:B------:R-:W-:Y:S01]  /*0a20*/  IMAD.HI.U32 R13, R9, R19, RZ ;  /* 0x00000013090d7227 */ /* 0x000fe200078e00ff */
[C---:B------:R-:W-:Y:S02]  /*0a30*/  LOP3.LUT R43, R3.reuse, 0x2c, RZ, 0xfc, !PT ;  /* 0x0000002c032b7812 */ /* 0x040fe400078efcff */
[C---:B------:R-:W-:Y:S01]  /*0a40*/  LOP3.LUT R47, R3.reuse, 0x14, RZ, 0xfc, !PT ;  /* 0x00000014032f7812 */ /* 0x040fe200078efcff */
[----:B------:R-:W-:Y:S01]  /*0a50*/  IMAD.MOV R6, RZ, RZ, -R6 ;  /* 0x000000ffff067224 */ /* 0x000fe200078e0a06 */
[----:B------:R-:W-:Y:S01]  /*0a60*/  LOP3.LUT R48, R2, 0x20, RZ, 0x3c, !PT ;  /* 0x0000002002307812 */ /* 0x000fe200078e3cff */
[----:B------:R-:W-:Y:S01]  /*0a70*/  IMAD.MOV R13, RZ, RZ, -R13 ;  /* 0x000000ffff0d7224 */ /* 0x000fe200078e0a0d */
[----:B------:R-:W-:Y:S01]  /*0a80*/  LOP3.LUT R51, R3, 0x18, RZ, 0xfc, !PT ;  /* 0x0000001803337812 */ /* 0x000fe200078efcff */
[----:B------:R-:W-:Y:S01]  /*0a90*/  IMAD R17, R10, R6, R17 ;  /* 0x000000060a117224 */ /* 0x000fe200078e0211 */
[----:B------:R-:W-:Y:S01]  /*0aa0*/  LOP3.LUT R52, R2, 0x40, RZ, 0x3c, !PT ;  /* 0x0000004002347812 */ /* 0x000fe200078e3cff */
[----:B------:R-:W-:-:S02]  /*0ab0*/  IMAD R19, R10, R13, R19 ;  /* 0x0000000d0a137224 */ /* 0x000fc400078e0213 */
[----:B------:R-:W-:Y:S01]  /*0ac0*/  @!P1 IMAD.IADD R15, R15, 0x1, -R10 ;  /* 0x000000010f0f9824 */ /* 0x000fe200078e0a0a */
[C---:B------:R-:W-:Y:S01]  /*0ad0*/  ISETP.GT.U32.AND P6, PT, R10.reuse, R17, PT ;  /* 0x000000110a00720c */ /* 0x040fe20003fc4070 */
[----:B------:R-:W-:Y:S01]  /*0ae0*/  IMAD.MOV.U32 R13, RZ, RZ, R16 ;  /* 0x000000ffff0d7224 */ /* 0x000fe200078e0010 */
[C---:B------:R-:W-:Y:S01]  /*0af0*/  ISETP.GT.U32.AND P2, PT, R10.reuse, R19, PT ;  /* 0x000000130a00720c */ /* 0x040fe20003f44070 */
[C---:B------:R-:W-:Y:S01]  /*0b00*/  IMAD.HI.U32 R12, R9.reuse, R23, RZ ;  /* 0x00000017090c7227 */ /* 0x040fe200078e00ff */
[----:B------:R-:W-:Y:S02]  /*0b10*/  ISETP.GT.U32.AND P4, PT, R10, R15, PT ;  /* 0x0000000f0a00720c */ /* 0x000fe40003f84070 */
[----:B------:R-:W-:Y:S01]  /*0b20*/  IABS R16, R7 ;  /* 0x0000000700107213 */ /* 0x000fe20000000000 */
[----:B------:R-:W-:-:S04]  /*0b30*/  IMAD.HI.U32 R14, R9, R21, RZ ;  /* 0x00000015090e7227 */ /* 0x000fc800078e00ff */
[----:B------:R-:W-:-:S04]  /*0b40*/  IMAD.HI.U32 R6, R9, R13, RZ ;  /* 0x0000000d09067227 */ /* 0x000fc800078e00ff */
[----:B------:R-:W-:Y:S02]  /*0b50*/  IMAD.MOV R12, RZ, RZ, -R12 ;  /* 0x000000ffff0c7224 */ /* 0x000fe400078e0a0c */
[----:B------:R-:W-:Y:S02]  /*0b60*/  IMAD.MOV R14, RZ, RZ, -R14 ;  /* 0x000000ffff0e7224 */ /* 0x000fe400078e0a0e */
[----:B------:R-:W-:Y:S02]  /*0b70*/  IMAD.MOV R6, RZ, RZ, -R6 ;  /* 0x000000ffff067224 */ /* 0x000fe400078e0a06 */
[C---:B------:R-:W-:Y:S02]  /*0b80*/  IMAD R23, R10.reuse, R12, R23 ;  /* 0x0000000c0a177224 */ /* 0x040fe400078e0217 */
[C---:B------:R-:W-:Y:S02]  /*0b90*/  IMAD R21, R10.reuse, R14, R21 ;  /* 0x0000000e0a157224 */ /* 0x040fe400078e0215 */
[C---:B------:R-:W-:Y:S01]  /*0ba0*/  IMAD R13, R10.reuse, R6, R13 ;  /* 0x000000060a0d7224 */ /* 0x040fe200078e020d */
[C---:B------:R-:W-:Y:S01]  /*0bb0*/  ISETP.GT.U32.AND P3, PT, R10.reuse, R23, PT ;  /* 0x000000170a00720c */ /* 0x040fe20003f64070 */
[--C-:B------:R-:W-:Y:S01]  /*0bc0*/  @!P6 IMAD.IADD R17, R17, 0x1, -R10.reuse ;  /* 0x000000011111e824 */ /* 0x100fe200078e0a0a */
[C---:B------:R-:W-:Y:S01]  /*0bd0*/  ISETP.GT.U32.AND P1, PT, R10.reuse, R21, PT ;  /* 0x000000150a00720c */ /* 0x040fe20003f24070 */
[--C-:B------:R-:W-:Y:S01]  /*0be0*/  @!P4 IMAD.IADD R15, R15, 0x1, -R10.reuse ;  /* 0x000000010f0fc824 */ /* 0x100fe200078e0a0a */
[----:B------:R-:W-:Y:S01]  /*0bf0*/  ISETP.GT.U32.AND P4, PT, R10, R13, PT ;  /* 0x0000000d0a00720c */ /* 0x000fe20003f84070 */
[----:B------:R-:W-:Y:S01]  /*0c00*/  @!P2 IMAD.IADD R19, R19, 0x1, -R10 ;  /* 0x000000011313a824 */ /* 0x000fe200078e0a0a */
[----:B------:R-:W-:Y:S01]  /*0c10*/  ISETP.GE.AND P2, PT, R22, RZ, PT ;  /* 0x000000ff1600720c */ /* 0x000fe20003f46270 */
[----:B------:R-:W-:Y:S01]  /*0c20*/  IMAD.HI.U32 R6, R9, R25, RZ ;  /* 0x0000001909067227 */ /* 0x000fe200078e00ff */
[----:B------:R-:W-:-:S03]  /*0c30*/  ISETP.GT.U32.AND P6, PT, R10, R17, PT ;  /* 0x000000110a00720c */ /* 0x000fc60003fc4070 */
[----:B------:R-:W-:Y:S02]  /*0c40*/  IMAD.MOV R6, RZ, RZ, -R6 ;  /* 0x000000ffff067224 */ /* 0x000fe400078e0a06 */
[--C-:B------:R-:W-:Y:S02]  /*0c50*/  @!P3 IMAD.IADD R23, R23, 0x1, -R10.reuse ;  /* 0x000000011717b824 */ /* 0x100fe400078e0a0a */
[----:B------:R-:W-:Y:S01]  /*0c60*/  IMAD R25, R10, R6, R25 ;  /* 0x000000060a197224 */ /* 0x000fe200078e0219 */
[----:B------:R-:W-:Y:S01]  /*0c70*/  LOP3.LUT R6, R0, 0x3f, RZ, 0xc0, !PT ;  /* 0x0000003f00067812 */ /* 0x000fe200078ec0ff */
[----:B------:R-:W-:Y:S01]  /*0c80*/  IMAD.MOV.U32 R18, RZ, RZ, R15 ;  /* 0x000000ffff127224 */ /* 0x000fe200078e000f */
[----:B------:R-:W-:Y:S01]  /*0c90*/  LOP3.LUT R15, RZ, R67, RZ, 0x33, !PT ;  /* 0x00000043ff0f7212 */ /* 0x000fe200078e33ff */
[--C-:B------:R-:W-:Y:S01]  /*0ca0*/  @!P1 IMAD.IADD R21, R21, 0x1, -R10.reuse ;  /* 0x0000000115159824 */ /* 0x100fe200078e0a0a */
[C---:B------:R-:W-:Y:S01]  /*0cb0*/  ISETP.GT.U32.AND P3, PT, R10.reuse, R25, PT ;  /* 0x000000190a00720c */ /* 0x040fe20003f64070 */
[----:B------:R-:W-:Y:S01]  /*0cc0*/  @!P4 IMAD.IADD R13, R13, 0x1, -R10 ;  /* 0x000000010d0dc824 */ /* 0x000fe200078e0a0a */
[C---:B------:R-:W-:Y:S01]  /*0cd0*/  ISETP.GT.U32.AND P1, PT, R10.reuse, R19, PT ;  /* 0x000000130a00720c */ /* 0x040fe20003f24070 */
[----:B------:R-:W-:Y:S01]  /*0ce0*/  @!P2 IMAD.MOV R18, RZ, RZ, -R18 ;  /* 0x000000ffff12a224 */ /* 0x000fe200078e0a12 */
[C---:B------:R-:W-:Y:S01]  /*0cf0*/  ISETP.GT.U32.AND P2, PT, R10.reuse, R23, PT ;  /* 0x000000170a00720c */ /* 0x040fe20003f44070 */
[----:B------:R-:W-:Y:S01]  /*0d00*/  IMAD.HI.U32 R9, R9, R27, RZ ;  /* 0x0000001b09097227 */ /* 0x000fe200078e00ff */
[----:B------:R-:W-:-:S03]  /*0d10*/  ISETP.GT.U32.AND P4, PT, R10, R13, PT ;  /* 0x0000000d0a00720c */ /* 0x000fc60003f84070 */
[----:B------:R-:W-:Y:S01]  /*0d20*/  @!P6 IMAD.IADD R17, R17, 0x1, -R10 ;  /* 0x000000011111e824 */ /* 0x000fe200078e0a0a */
[----:B------:R-:W-:Y:S01]  /*0d30*/  ISETP.GT.U32.AND P6, PT, R10, R21, PT ;  /* 0x000000150a00720c */ /* 0x000fe20003fc4070 */
[----:B------:R-:W-:Y:S02]  /*0d40*/  IMAD.MOV R9, RZ, RZ, -R9 ;  /* 0x000000ffff097224 */ /* 0x000fe400078e0a09 */
[----:B------:R-:W-:-:S04]  /*0d50*/  IMAD.HI.U32 R8, R8, R16, RZ ;  /* 0x0000001008087227 */ /* 0x000fc800078e00ff */
[C---:B------:R-:W-:Y:S01]  /*0d60*/  IMAD R27, R10.reuse, R9, R27 ;  /* 0x000000090a1b7224 */ /* 0x040fe200078e021b */
[----:B------:R-:W-:Y:S01]  /*0d70*/  LOP3.LUT R9, R3, 0x4, RZ, 0xfc, !PT ;  /* 0x0000000403097812 */ /* 0x000fe200078efcff */
[----:B------:R-:W-:Y:S02]  /*0d80*/  IMAD.MOV R8, RZ, RZ, -R8 ;  /* 0x000000ffff087224 */ /* 0x000fe400078e0a08 */
[--C-:B------:R-:W-:Y:S02]  /*0d90*/  @!P3 IMAD.IADD R25, R25, 0x1, -R10.reuse ;  /* 0x000000011919b824 */ /* 0x100fe400078e0a0a */
[--C-:B------:R-:W-:Y:S01]  /*0da0*/  @!P2 IMAD.IADD R23, R23, 0x1, -R10.reuse ;  /* 0x000000011717a824 */ /* 0x100fe200078e0a0a */
[----:B------:R-:W-:Y:S01]  /*0db0*/  ISETP.GT.U32.AND P2, PT, R10, R27, PT ;  /* 0x0000001b0a00720c */ /* 0x000fe20003f44070 */
[--C-:B------:R-:W-:Y:S01]  /*0dc0*/  @!P1 IMAD.IADD R19, R19, 0x1, -R10.reuse ;  /* 0x0000000113139824 */ /* 0x100fe200078e0a0a */
[----:B------:R-:W-:Y:S01]  /*0dd0*/  ISETP.GE.AND P1, PT, R24, RZ, PT ;  /* 0x000000ff1800720c */ /* 0x000fe20003f26270 */
[----:B------:R-:W-:Y:S01]  /*0de0*/  @!P6 IMAD.IADD R21, R21, 0x1, -R10 ;  /* 0x000000011515e824 */ /* 0x000fe200078e0a0a */
[----:B------:R-:W-:Y:S01]  /*0df0*/  ISETP.GE.AND P6, PT, R6, UR12, PT ;  /* 0x0000000c06007c0c */ /* 0x000fe2000bfc6270 */
[----:B------:R-:W-:Y:S01]  /*0e00*/  IMAD R16, R11, R8, R16 ;  /* 0x000000080b107224 */ /* 0x000fe200078e0210 */
[----:B------:R-:W-:Y:S01]  /*0e10*/  ISETP.GT.U32.AND P3, PT, R10, R25, PT ;  /* 0x000000190a00720c */ /* 0x000fe20003f64070 */
[--C-:B------:R-:W-:Y:S01]  /*0e20*/  @!P4 IMAD.IADD R13, R13, 0x1, -R10.reuse ;  /* 0x000000010d0dc824 */ /* 0x100fe200078e0a0a */
[----:B------:R-:W-:Y:S01]  /*0e30*/  ISETP.GE.AND P4, PT, R26, RZ, PT ;  /* 0x000000ff1a00720c */ /* 0x000fe20003f86270 */
[----:B------:R-:W-:Y:S01]  /*0e40*/  IMAD R98, R6, UR23, RZ ;  /* 0x0000001706627c24 */ /* 0x000fe2000f8e02ff */
[----:B------:R-:W-:Y:S01]  /*0e50*/  SEL R8, RZ, UR6, P6 ;  /* 0x00000006ff087c07 */ /* 0x000fe2000b000000 */
[----:B------:R-:W-:Y:S01]  /*0e60*/  IMAD.MOV.U32 R14, RZ, RZ, R13 ;  /* 0x000000ffff0e7224 */ /* 0x000fe200078e000d */
[----:B------:R-:W-:Y:S01]  /*0e70*/  ISETP.GT.U32.AND P6, PT, R11, R16, PT ;  /* 0x000000100b00720c */ /* 0x000fe20003fc4070 */
[----:B------:R-:W-:-:S02]  /*0e80*/  @!P2 IMAD.IADD R27, R27, 0x1, -R10 ;  /* 0x000000011b1ba824 */ /* 0x000fc400078e0a0a */
[----:B------:R-:W-:Y:S01]  /*0e90*/  @!P1 IMAD.MOV R17, RZ, RZ, -R17 ;  /* 0x000000ffff119224 */ /* 0x000fe200078e0a11 */
[----:B------:R-:W-:Y:S01]  /*0ea0*/  ISETP.NE.U32.AND P1, PT, R8, RZ, PT ;  /* 0x000000ff0800720c */ /* 0x000fe20003f25070 */
[----:B------:R-:W-:Y:S01]  /*0eb0*/  @!P5 IMAD.MOV R14, RZ, RZ, -R14 ;  /* 0x000000ffff0ed224 */ /* 0x000fe200078e0a0e */
[----:B------:R-:W-:Y:S01]  /*0ec0*/  LOP3.LUT R8, R3, 0x20, RZ, 0xfc, !PT ;  /* 0x0000002003087812 */ /* 0x000fe200078efcff */
[----:B------:R-:W-:Y:S01]  /*0ed0*/  @!P3 IMAD.IADD R25, R25, 0x1, -R10 ;  /* 0x000000011919b824 */ /* 0x000fe200078e0a0a */
[----:B------:R-:W-:Y:S01]  /*0ee0*/  ISETP.GE.AND P3, PT, R28, RZ, PT ;  /* 0x000000ff1c00720c */ /* 0x000fe20003f66270 */
[----:B------:R-:W-:Y:S01]  /*0ef0*/  @!P4 IMAD.MOV R19, RZ, RZ, -R19 ;  /* 0x000000ffff13c224 */ /* 0x000fe200078e0a13 */
[----:B------:R-:W-:Y:S01]  /*0f00*/  ISETP.GT.U32.AND P4, PT, R10, R27, PT ;  /* 0x0000001b0a00720c */ /* 0x000fe20003f84070 */
[----:B------:R-:W-:Y:S01]  /*0f10*/  VIADD R123, R48, UR7 ;  /* 0x00000007307b7c36 */ /* 0x000fe20008000000 */
[----:B------:R-:W-:Y:S01]  /*0f20*/  ISETP.GE.AND P2, PT, R8, UR12, PT ;  /* 0x0000000c08007c0c */ /* 0x000fe2000bf46270 */
[----:B------:R-:W-:Y:S01]  /*0f30*/  @!P6 IMAD.IADD R16, R16, 0x1, -R11 ;  /* 0x000000011010e824 */ /* 0x000fe200078e0a0b */
[----:B------:R-:W-:Y:S01]  /*0f40*/  ISETP.GE.AND P5, PT, R29, RZ, PT ;  /* 0x000000ff1d00720c */ /* 0x000fe20003fa6270 */
[----:B------:R-:W-:Y:S01]  /*0f50*/  VIADD R119, R52, UR7 ;  /* 0x0000000734777c36 */ /* 0x000fe20008000000 */
[----:B------:R-:W-:-:S02]  /*0f60*/  SEL R12, RZ, UR6, P2 ;  /* 0x00000006ff0c7c07 */ /* 0x000fc40009000000 */
[----:B------:R-:W-:Y:S02]  /*0f70*/  ISETP.GT.U32.AND P2, PT, R11, R16, PT ;  /* 0x000000100b00720c */ /* 0x000fe40003f44070 */
[----:B------:R-:W-:Y:S01]  /*0f80*/  ISETP.GE.AND P6, PT, R9, UR12, PT ;  /* 0x0000000c09007c0c */ /* 0x000fe2000bfc6270 */
[----:B------:R-:W-:Y:S01]  /*0f90*/  @!P3 IMAD.MOV R21, RZ, RZ, -R21 ;  /* 0x000000ffff15b224 */ /* 0x000fe200078e0a15 */
[----:B------:R-:W-:Y:S01]  /*0fa0*/  ISETP.GE.AND P3, PT, R30, RZ, PT ;  /* 0x000000ff1e00720c */ /* 0x000fe20003f66270 */
[----:B------:R-:W-:Y:S01]  /*0fb0*/  @!P4 IMAD.IADD R27, R27, 0x1, -R10 ;  /* 0x000000011b1bc824 */ /* 0x000fe200078e0a0a */
[----:B------:R-:W-:Y:S01]  /*0fc0*/  SEL R13, RZ, UR6, P6 ;  /* 0x00000006ff0d7c07 */ /* 0x000fe2000b000000 */
[----:B------:R-:W-:Y:S01]  /*0fd0*/  IMAD R10, R3, UR22, RZ ;  /* 0x00000016030a7c24 */ /* 0x000fe2000f8e02ff */
[----:B------:R-:W-:Y:S01]  /*0fe0*/  ISETP.GE.AND P4, PT, R20, RZ, PT ;  /* 0x000000ff1400720c */ /* 0x000fe20003f86270 */
[----:B------:R-:W-:Y:S01]  /*0ff0*/  @!P5 IMAD.MOV R23, RZ, RZ, -R23 ;  /* 0x000000ffff17d224 */ /* 0x000fe200078e0a17 */
[----:B------:R-:W-:Y:S01]  /*1000*/  ISETP.NE.U32.AND P6, PT, R13, RZ, PT ;  /* 0x000000ff0d00720c */ /* 0x000fe20003fc5070 */
[----:B------:R-:W-:Y:S01]  /*1010*/  IMAD.U32 R13, RZ, RZ, UR22 ;  /* 0x00000016ff0d7e24 */ /* 0x000fe2000f8e00ff */
[----:B------:R-:W-:Y:S01]  /*1020*/  ISETP.NE.U32.AND P5, PT, R12, RZ, PT ;  /* 0x000000ff0c00720c */ /* 0x000fe20003fa5070 */
[----:B------:R-:W-:Y:S01]  /*1030*/  @!P2 IMAD.IADD R16, R16, 0x1, -R11 ;  /* 0x000000011010a824 */ /* 0x000fe200078e0a0b */
[----:B------:R-:W-:Y:S01]  /*1040*/  ISETP.NE.AND P2, PT, R67, RZ, PT ;  /* 0x000000ff4300720c */ /* 0x000fe20003f45270 */
[----:B------:R-:W-:-:S02]  /*1050*/  IMAD.U32 R12, RZ, RZ, UR22 ;  /* 0x00000016ff0c7e24 */ /* 0x000fc4000f8e00ff */
[----:B------:R-:W-:Y:S01]  /*1060*/  IMAD R11, R13, 0x4, R10 ;  /* 0x000000040d0b7824 */ /* 0x000fe200078e020a */
[C---:B------:R-:W-:Y:S01]  /*1070*/  SEL R90, R15.reuse, R14, !P2 ;  /* 0x0000000e0f5a7207 */ /* 0x040fe20005000000 */
[----:B------:R-:W-:Y:S01]  /*1080*/  @!P3 IMAD.MOV R25, RZ, RZ, -R25 ;  /* 0x000000ffff19b224 */ /* 0x000fe200078e0a19 */
[C---:B------:R-:W-:Y:S01]  /*1090*/  SEL R91, R15.reuse, R18, !P2 ;  /* 0x000000120f5b7207 */ /* 0x040fe20005000000 */
[----:B------:R-:W-:Y:S01]  /*10a0*/  IMAD R12, R12, 0x4, R11 ;  /* 0x000000040c0c7824 */ /* 0x000fe200078e020b */
[C---:B------:R-:W-:Y:S01]  /*10b0*/  SEL R92, R15.reuse, R17, !P2 ;  /* 0x000000110f5c7207 */ /* 0x040fe20005000000 */
[----:B------:R-:W-:Y:S01]  /*10c0*/  @!P4 IMAD.MOV R27, RZ, RZ, -R27 ;  /* 0x000000ffff1bc224 */ /* 0x000fe200078e0a1b */
[C---:B------:R-:W-:Y:S01]  /*10d0*/  SEL R93, R15.reuse, R19, !P2 ;  /* 0x000000130f5d7207 */ /* 0x040fe20005000000 */
[----:B------:R-:W-:Y:S01]  /*10e0*/  IMAD.U32 R20, RZ, RZ, UR22 ;  /* 0x00000016ff147e24 */ /* 0x000fe2000f8e00ff */
[----:B------:R-:W-:Y:S01]  /*10f0*/  SEL R94, R15, R21, !P2 ;  /* 0x000000150f5e7207 */ /* 0x000fe20005000000 */
[----:B------:R-:W-:Y:S01]  /*1100*/  IMAD R13, R13, 0x4, R12 ;  /* 0x000000040d0d7824 */ /* 0x000fe200078e020c */
[C---:B------:R-:W-:Y:S01]  /*1110*/  SEL R95, R15.reuse, R23, !P2 ;  /* 0x000000170f5f7207 */ /* 0x040fe20005000000 */
[----:B------:R-:W-:Y:S01]  /*1120*/  IMAD.U32 R18, RZ, RZ, UR22 ;  /* 0x00000016ff127e24 */ /* 0x000fe2000f8e00ff */
[C---:B------:R-:W-:Y:S01]  /*1130*/  SEL R96, R15.reuse, R25, !P2 ;  /* 0x000000190f607207 */ /* 0x040fe20005000000 */
[----:B------:R-:W-:Y:S01]  /*1140*/  IMAD.U32 R19, RZ, RZ, UR22 ;  /* 0x00000016ff137e24 */ /* 0x000fe2000f8e00ff */
[----:B------:R-:W-:Y:S01]  /*1150*/  SEL R97, R15, R27, !P2 ;  /* 0x0000001b0f617207 */ /* 0x000fe20005000000 */
[----:B------:R-:W-:Y:S01]  /*1160*/  IMAD R15, R20, 0x4, R13 ;  /* 0x00000004140f7824 */ /* 0x000fe200078e020d */
[----:B------:R-:W-:Y:S01]  /*1170*/  ISETP.GE.AND P3, PT, R7, RZ, PT ;  /* 0x000000ff0700720c */ /* 0x000fe20003f66270 */
[----:B------:R-:W-:Y:S01]  /*1180*/  IMAD.U32 R23, RZ, RZ, UR22 ;  /* 0x00000016ff177e24 */ /* 0x000fe2000f8e00ff */
[----:B------:R-:W-:Y:S01]  /*1190*/  ISETP.NE.AND P4, PT, R66, RZ, PT ;  /* 0x000000ff4200720c */ /* 0x000fe20003f85270 */
[----:B------:R-:W-:Y:S01]  /*11a0*/  IMAD R105, R18, 0x4, R15 ;  /* 0x0000000412697824 */ /* 0x000fe200078e020f */
[C---:B------:R-:W-:Y:S01]  /*11b0*/  LOP3.LUT R14, R3.reuse, 0x24, RZ, 0xfc, !PT ;  /* 0x00000024030e7812 */ /* 0x040fe200078efcff */
[----:B------:R-:W-:Y:S01]  /*11c0*/  IMAD R90, R90, UR8, RZ ;  /* 0x000000085a5a7c24 */ /* 0x000fe2000f8e02ff */
[----:B------:R-:W-:Y:S01]  /*11d0*/  LOP3.LUT R21, R3, 0x8, RZ, 0xfc, !PT ;  /* 0x0000000803157812 */ /* 0x000fe200078efcff */
[----:B------:R-:W-:Y:S01]  /*11e0*/  IMAD R104, R104, 0x4, R105 ;  /* 0x0000000468687824 */ /* 0x000fe200078e0269 */
[----:B------:R-:W-:Y:S01]  /*11f0*/  ISETP.GE.AND P2, PT, R14, UR12, PT ;  /* 0x0000000c0e007c0c */ /* 0x000fe2000bf46270 */
[----:B------:R-:W-:-:S02]  /*1200*/  IMAD R91, R91, UR8, RZ ;  /* 0x000000085b5b7c24 */ /* 0x000fc4000f8e02ff */
[----:B------:R-:W-:Y:S01]  /*1210*/  IMAD R103, R103, 0x4, R104 ;  /* 0x0000000467677824 */ /* 0x000fe200078e0268 */
[----:B------:R-:W-:Y:S01]  /*1220*/  SEL R17, RZ, UR6, P2 ;  /* 0x00000006ff117c07 */ /* 0x000fe20009000000 */
[----:B------:R-:W-:Y:S02]  /*1230*/  @!P3 IMAD.MOV R16, RZ, RZ, -R16 ;  /* 0x000000ffff10b224 */ /* 0x000fe400078e0a10 */
[----:B------:R-:W-:Y:S01]  /*1240*/  IMAD R102, R102, 0x4, R103 ;  /* 0x0000000466667824 */ /* 0x000fe200078e0267 */
[----:B------:R-:W-:Y:S01]  /*1250*/  @!P4 LOP3.LUT R16, RZ, R66, RZ, 0x33, !PT ;  /* 0x00000042ff10c212 */ /* 0x000fe200078e33ff */
[----:B------:R-:W-:Y:S01]  /*1260*/  IMAD R92, R92, UR8, RZ ;  /* 0x000000085c5c7c24 */ /* 0x000fe2000f8e02ff */
[----:B------:R-:W-:Y:S01]  /*1270*/  ISETP.NE.U32.AND P2, PT, R17, RZ, PT ;  /* 0x000000ff1100720c */ /* 0x000fe20003f45070 */
[----:B------:R-:W-:Y:S02]  /*1280*/  IMAD R101, R101, 0x4, R102 ;  /* 0x0000000465657824 */ /* 0x000fe400078e0266 */
[----:B------:R-:W-:-:S02]  /*1290*/  IMAD R106, R16, UR13, RZ ;  /* 0x0000000d106a7c24 */ /* 0x000fc4000f8e02ff */
[----:B------:R-:W-:Y:S02]  /*12a0*/  IMAD R100, R100, 0x4, R101 ;  /* 0x0000000464647824 */ /* 0x000fe400078e0265 */
[----:B------:R-:W-:Y:S02]  /*12b0*/  IMAD.SHL.U32 R107, R106, 0x4, RZ ;  /* 0x000000046a6b7824 */ /* 0x000fe400078e00ff */
[----:B------:R-:W-:Y:S02]  /*12c0*/  IMAD R99, R99, 0x4, R100 ;  /* 0x0000000463637824 */ /* 0x000fe400078e0264 */
[----:B------:R-:W-:Y:S01]  /*12d0*/  IMAD.SHL.U32 R17, R105, 0x4, RZ ;  /* 0x0000000469117824 */ /* 0x000fe200078e00ff */
[----:B------:R-:W-:Y:S01]  /*12e0*/  IADD3 R60, P3, R107, UR10, RZ ;  /* 0x0000000a6b3c7c10 */ /* 0x000fe2000ff7e0ff */
[----:B------:R-:W-:Y:S02]  /*12f0*/  IMAD R18, R18, 0x4, R99 ;  /* 0x0000000412127824 */ /* 0x000fe400078e0263 */
[----:B------:R-:W-:Y:S01]  /*1300*/  IMAD.SHL.U32 R16, R98, 0x4, RZ ;  /* 0x0000000462107824 */ /* 0x000fe200078e00ff */
[----:B------:R-:W-:Y:S01]  /*1310*/  LEA.HI.X.SX32 R42, R106, UR11, 0x2, P3 ;  /* 0x0000000b6a2a7c11 */ /* 0x000fe200098f16ff */
[----:B------:R-:W-:Y:S01]  /*1320*/  IMAD R19, R19, 0x4, R18 ;  /* 0x0000000413137824 */ /* 0x000fe200078e0212 */
[----:B------:R-:W-:Y:S01]  /*1330*/  LEA R24, P4, R18, R60, 0x2 ;  /* 0x0000003c12187211 */ /* 0x000fe200078810ff */
[----:B------:R-:W-:-:S02]  /*1340*/  IMAD.SHL.U32 R22, R101, 0x4, RZ ;  /* 0x0000000465167824 */ /* 0x000fc400078e00ff */
[----:B------:R-:W-:Y:S01]  /*1350*/  IMAD R20, R20, 0x4, R19 ;  /* 0x0000000414147824 */ /* 0x000fe200078e0213 */
[----:B------:R-:W-:Y:S01]  /*1360*/  LEA.HI.X.SX32 R25, R18, R42, 0x2, P4 ;  /* 0x0000002a12197211 */ /* 0x000fe200020f16ff */
[----:B------:R-:W-:Y:S01]  /*1370*/  IMAD.SHL.U32 R18, R104, 0x4, RZ ;  /* 0x0000000468127824 */ /* 0x000fe200078e00ff */
[-C--:B------:R-:W-:Y:S01]  /*1380*/  LEA R26, P3, R19, R60.reuse, 0x2 ;  /* 0x0000003c131a7211 */ /* 0x080fe200078610ff */
[----:B------:R-:W-:Y:S01]  /*1390*/  IMAD R23, R23, 0x4, R20 ;  /* 0x0000000417177824 */ /* 0x000fe200078e0214 */
[C---:B------:R-:W-:Y:S01]  /*13a0*/  LEA R28, P4, R20.reuse, R60, 0x2 ;  /* 0x0000003c141c7211 */ /* 0x040fe200078810ff */
[----:B------:R-:W-:Y:S01]  /*13b0*/  IMAD.SHL.U32 R41, R99, 0x4, RZ ;  /* 0x0000000463297824 */ /* 0x000fe200078e00ff */
[-C--:B------:R-:W-:Y:S01]  /*13c0*/  LEA.HI.X.SX32 R27, R19, R42.reuse, 0x2, P3 ;  /* 0x0000002a131b7211 */ /* 0x080fe200018f16ff */
[----:B------:R-:W-:Y:S01]  /*13d0*/  IMAD.SHL.U32 R19, R103, 0x4, RZ ;  /* 0x0000000467137824 */ /* 0x000fe200078e00ff */
[----:B------:R-:W-:Y:S01]  /*13e0*/  LEA.HI.X.SX32 R29, R20, R42, 0x2, P4 ;  /* 0x0000002a141d7211 */ /* 0x000fe200020f16ff */
[----:B------:R-:W-:Y:S01]  /*13f0*/  IMAD.SHL.U32 R20, R102, 0x4, RZ ;  /* 0x0000000466147824 */ /* 0x000fe200078e00ff */
[-C--:B------:R-:W-:Y:S01]  /*1400*/  LEA R80, P3, R10, R60.reuse, 0x2 ;  /* 0x0000003c0a507211 */ /* 0x080fe200078610ff */
[----:B------:R-:W-:Y:S01]  /*1410*/  IMAD R93, R93, UR8, RZ ;  /* 0x000000085d5d7c24 */ /* 0x000fe2000f8e02ff */
[----:B------:R-:W-:Y:S01]  /*1420*/  LEA R110, P4, R11, R60, 0x2 ;  /* 0x0000003c0b6e7211 */ /* 0x000fe200078810ff */
[----:B------:R-:W-:Y:S01]  /*1430*/  IMAD R94, R94, UR8, RZ ;  /* 0x000000085e5e7c24 */ /* 0x000fe2000f8e02ff */
[-C--:B------:R-:W-:Y:S01]  /*1440*/  LEA.HI.X.SX32 R81, R10, R42.reuse, 0x2, P3 ;  /* 0x0000002a0a517211 */ /* 0x080fe200018f16ff */
[----:B------:R-:W-:Y:S01]  /*1450*/  IMAD R95, R95, UR8, RZ ;  /* 0x000000085f5f7c24 */ /* 0x000fe2000f8e02ff */
[----:B------:R-:W-:Y:S01]  /*1460*/  LEA.HI.X.SX32 R111, R11, R42, 0x2, P4 ;  /* 0x0000002a0b6f7211 */ /* 0x000fe200020f16ff */
[----:B------:R-:W-:Y:S01]  /*1470*/  IMAD R96, R96, UR8, RZ ;  /* 0x0000000860607c24 */ /* 0x000fe2000f8e02ff */
[CC--:B------:R-:W-:Y:S01]  /*1480*/  LEA R108, P3, R12.reuse, R60.reuse, 0x2 ;  /* 0x0000003c0c6c7211 */ /* 0x0c0fe200078610ff */
[----:B------:R-:W-:Y:S01]  /*1490*/  IMAD R97, R97, UR8, RZ ;  /* 0x0000000861617c24 */ /* 0x000fe2000f8e02ff */
[----:B------:R-:W-:Y:S01]  /*14a0*/  LEA R88, P4, R13, R60, 0x2 ;  /* 0x0000003c0d587211 */ /* 0x000fe200078810ff */
[----:B------:R-:W-:Y:S01]  /*14b0*/  @!PT LDS RZ, [RZ] ;  /* 0x00000000fffff984 */ /* 0x000fe20000000800 */
[----:B------:R-:W-:Y:S01]  /*14c0*/  @!PT LDS RZ, [RZ] ;  /* 0x00000000fffff984 */ /* 0x000fe20000000800 */
[----:B------:R-:W-:Y:S01]  /*14d0*/  @!PT LDS RZ, [RZ] ;  /* 0x00000000fffff984 */ /* 0x000fe20000000800 */
[----:B------:R-:W-:Y:S01]  /*14e0*/  LDGSTS.E [R112], desc[UR18][R80.64], P0 ;  /* 0x0000000050707fae */ /* 0x000fe20008121852 */
[----:B------:R-:W-:-:S02]  /*14f0*/  LEA.HI.X.SX32 R109, R12, R42, 0x2, P3 ;  /* 0x0000002a0c6d7211 */ /* 0x000fc400018f16ff */
[----:B------:R-:W-:Y:S02]  /*1500*/  LEA.HI.X.SX32 R89, R13, R42, 0x2, P4 ;  /* 0x0000002a0d597211 */ /* 0x000fe400020f16ff */
[-C--:B------:R-:W-:Y:S02]  /*1510*/  LEA R86, P3, R15, R60.reuse, 0x2 ;  /* 0x0000003c0f567211 */ /* 0x080fe400078610ff */
[----:B------:R-:W-:Y:S02]  /*1520*/  IADD3 R84, P4, R17, R60, RZ ;  /* 0x0000003c11547210 */ /* 0x000fe40007f9e0ff */
[-C--:B------:R-:W-:Y:S02]  /*1530*/  LEA.HI.X.SX32 R87, R15, R42.reuse, 0x2, P3 ;  /* 0x0000002a0f577211 */ /* 0x080fe400018f16ff */
[----:B------:R-:W-:Y:S02]  /*1540*/  LEA.HI.X.SX32 R85, R105, R42, 0x2, P4 ;  /* 0x0000002a69557211 */ /* 0x000fe400020f16ff */
[----:B------:R-:W-:-:S02]  /*1550*/  IADD3 R30, P3, R18, R60, RZ ;  /* 0x0000003c121e7210 */ /* 0x000fc40007f7e0ff */
[----:B------:R-:W-:Y:S02]  /*1560*/  IADD3 R32, P4, R19, R60, RZ ;  /* 0x0000003c13207210 */ /* 0x000fe40007f9e0ff */
[-C--:B------:R-:W-:Y:S02]  /*1570*/  LEA.HI.X.SX32 R31, R104, R42.reuse, 0x2, P3 ;  /* 0x0000002a681f7211 */ /* 0x080fe400018f16ff */
[----:B------:R-:W-:Y:S02]  /*1580*/  LEA.HI.X.SX32 R33, R103, R42, 0x2, P4 ;  /* 0x0000002a67217211 */ /* 0x000fe400020f16ff */
[-C--:B------:R-:W-:Y:S02]  /*1590*/  IADD3 R82, P3, R20, R60.reuse, RZ ;  /* 0x0000003c14527210 */ /* 0x080fe40007f7e0ff */
[----:B------:R-:W-:Y:S02]  /*15a0*/  LEA R34, P4, R23, R60, 0x2 ;  /* 0x0000003c17227211 */ /* 0x000fe400078810ff */
[----:B------:R-:W-:-:S02]  /*15b0*/  LEA.HI.X.SX32 R83, R102, R42, 0x2, P3 ;  /* 0x0000002a66537211 */ /* 0x000fc400018f16ff */
[----:B------:R-:W-:Y:S01]  /*15c0*/  LEA.HI.X.SX32 R35, R23, R42, 0x2, P4 ;  /* 0x0000002a17237211 */ /* 0x000fe200020f16ff */
[----:B------:R-:W-:Y:S01]  /*15d0*/  IMAD.SHL.U32 R23, R100, 0x4, RZ ;  /* 0x0000000464177824 */ /* 0x000fe200078e00ff */
[----:B------:R-:W-:Y:S01]  /*15e0*/  IADD3 R78, P3, R16, UR24, RZ ;  /* 0x00000018104e7c10 */ /* 0x000fe2000ff7e0ff */
[----:B------:R1:W-:Y:S01]  /*15f0*/  LDGSTS.E [R112+0x4000], desc[UR18][R82.64], P5 ;  /* 0x0400000052707fae */ /* 0x0003e2000a921852 */
[-C--:B------:R-:W-:Y:S02]  /*1600*/  IADD3 R36, P4, R22, R60.reuse, RZ ;  /* 0x0000003c16247210 */ /* 0x080fe40007f9e0ff */
[----:B------:R-:W-:Y:S02]  /*1610*/  LEA.HI.X.SX32 R44, R98, UR25, 0x2, P3 ;  /* 0x00000019622c7c11 */ /* 0x000fe400098f16ff */
[----:B------:R-:W-:Y:S02]  /*1620*/  IADD3 R38, P3, R23, R60, RZ ;  /* 0x0000003c17267210 */ /* 0x000fe40007f7e0ff */
[----:B------:R-:W-:-:S02]  /*1630*/  LEA.HI.X.SX32 R37, R101, R42, 0x2, P4 ;  /* 0x0000002a65257211 */ /* 0x000fc400020f16ff */
[----:B------:R-:W-:Y:S02]  /*1640*/  LEA.HI.X.SX32 R39, R100, R42, 0x2, P3 ;  /* 0x0000002a64277211 */ /* 0x000fe400018f16ff */
[----:B------:R-:W-:Y:S01]  /*1650*/  IADD3 R60, P3, R41, R60, RZ ;  /* 0x0000003c293c7210 */ /* 0x000fe20007f7e0ff */
[----:B-1----:R-:W-:Y:S01]  /*1660*/  IMAD.WIDE R82, R59, 0x4, R82 ;  /* 0x000000043b527825 */ /* 0x002fe200078e0252 */
[----:B------:R-:W-:Y:S02]  /*1670*/  LEA R64, P4, R91, R78, 0x2 ;  /* 0x0000004e5b407211 */ /* 0x000fe400078810ff */
[----:B------:R-:W-:Y:S01]  /*1680*/  LEA.HI.X.SX32 R61, R99, R42, 0x2, P3 ;  /* 0x0000002a633d7211 */ /* 0x000fe200018f16ff */
[----:B------:R-:W-:Y:S01]  /*1690*/  VIADD R59, R5, UR7 ;  /* 0x00000007053b7c36 */ /* 0x000fe20008000000 */
[----:B------:R-:W-:Y:S02]  /*16a0*/  LEA R62, P3, R90, R78, 0x2 ;  /* 0x0000004e5a3e7211 */ /* 0x000fe400078610ff */
[----:B------:R-:W-:-:S02]  /*16b0*/  LEA.HI.X.SX32 R65, R91, R44, 0x2, P4 ;  /* 0x0000002c5b417211 */ /* 0x000fc400020f16ff */
[----:B------:R-:W-:Y:S02]  /*16c0*/  LEA.HI.X.SX32 R63, R90, R44, 0x2, P3 ;  /* 0x0000002c5a3f7211 */ /* 0x000fe400018f16ff */
[CC--:B------:R-:W-:Y:S02]  /*16d0*/  LEA R68, P3, R92.reuse, R78.reuse, 0x2 ;  /* 0x0000004e5c447211 */ /* 0x0c0fe400078610ff */
[C---:B------:R-:W-:Y:S02]  /*16e0*/  LEA R70, P4, R93.reuse, R78, 0x2 ;  /* 0x0000004e5d467211 */ /* 0x040fe400078810ff */
[----:B------:R-:W-:Y:S02]  /*16f0*/  LEA.HI.X.SX32 R69, R92, R44, 0x2, P3 ;  /* 0x0000002c5c457211 */ /* 0x000fe400018f16ff */
[----:B------:R-:W-:Y:S02]  /*1700*/  LEA R72, P3, R94, R78, 0x2 ;  /* 0x0000004e5e487211 */ /* 0x000fe400078610ff */
[----:B------:R-:W-:-:S02]  /*1710*/  LEA.HI.X.SX32 R71, R93, R44, 0x2, P4 ;  /* 0x0000002c5d477211 */ /* 0x000fc400020f16ff */
[C---:B------:R-:W-:Y:S02]  /*1720*/  LEA R74, P4, R95.reuse, R78, 0x2 ;  /* 0x0000004e5f4a7211 */ /* 0x040fe400078810ff */
[----:B------:R-:W-:Y:S02]  /*1730*/  LEA.HI.X.SX32 R73, R94, R44, 0x2, P3 ;  /* 0x0000002c5e497211 */ /* 0x000fe400018f16ff */
[C---:B------:R-:W-:Y:S02]  /*1740*/  LEA R76, P3, R96.reuse, R78, 0x2 ;  /* 0x0000004e604c7211 */ /* 0x040fe400078610ff */
[----:B------:R-:W-:Y:S02]  /*1750*/  LEA.HI.X.SX32 R75, R95, R44, 0x2, P4 ;  /* 0x0000002c5f4b7211 */ /* 0x000fe400020f16ff */
[----:B------:R-:W-:Y:S02]  /*1760*/  LEA R78, P4, R97, R78, 0x2 ;  /* 0x0000004e614e7211 */ /* 0x000fe400078810ff */
[----:B------:R-:W-:-:S02]  /*1770*/  LEA.HI.X.SX32 R77, R96, R44, 0x2, P3 ;  /* 0x0000002c604d7211 */ /* 0x000fc400018f16ff */
[----:B------:R-:W-:Y:S02]  /*1780*/  ISETP.GE.AND P3, PT, R21, UR12, PT ;  /* 0x0000000c15007c0c */ /* 0x000fe4000bf66270 */
[----:B------:R-:W-:Y:S02]  /*1790*/  LOP3.LUT R42, R3, 0xc, RZ, 0xfc, !PT ;  /* 0x0000000c032a7812 */ /* 0x000fe400078efcff */
[----:B------:R-:W-:Y:S02]  /*17a0*/  LEA.HI.X.SX32 R79, R97, R44, 0x2, P4 ;  /* 0x0000002c614f7211 */ /* 0x000fe400020f16ff */
[----:B------:R-:W-:Y:S02]  /*17b0*/  SEL R44, RZ, UR6, P3 ;  /* 0x00000006ff2c7c07 */ /* 0x000fe40009800000 */
[----:B------:R-:W-:Y:S02]  /*17c0*/  ISETP.GE.AND P4, PT, R40, UR12, PT ;  /* 0x0000000c28007c0c */ /* 0x000fe4000bf86270 */
[----:B------:R-:W-:-:S02]  /*17d0*/  ISETP.GE.AND P3, PT, R42, UR12, PT ;  /* 0x0000000c2a007c0c */ /* 0x000fc4000bf66270 */
[----:B------:R-:W-:Y:S02]  /*17e0*/  ISETP.NE.U32.AND P0, PT, R44, RZ, PT ;  /* 0x000000ff2c00720c */ /* 0x000fe40003f05070 */
[----:B------:R-:W-:Y:S02]  /*17f0*/  SEL R46, RZ, UR6, P4 ;  /* 0x00000006ff2e7c07 */ /* 0x000fe4000a000000 */
[----:B------:R-:W-:Y:S02]  /*1800*/  LOP3.LUT R44, R2, 0x10, RZ, 0x3c, !PT ;  /* 0x00000010022c7812 */ /* 0x000fe400078e3cff */
[----:B------:R-:W-:Y:S02]  /*1810*/  ISETP.GE.AND P4, PT, R43, UR12, PT ;  /* 0x0000000c2b007c0c */ /* 0x000fe4000bf86270 */
[----:B------:R-:W-:Y:S01]  /*1820*/  SEL R45, RZ, UR6, P3 ;  /* 0x00000006ff2d7c07 */ /* 0x000fe20009800000 */
[----:B------:R-:W-:Y:S01]  /*1830*/  VIADD R125, R44, UR7 ;  /* 0x000000072c7d7c36 */ /* 0x000fe20008000000 */
[----:B------:R-:W-:-:S02]  /*1840*/  ISETP.NE.U32.AND P3, PT, R46, RZ, PT ;  /* 0x000000ff2e00720c */ /* 0x000fc40003f65070 */
[----:B------:R-:W-:Y:S02]  /*1850*/  SEL R46, RZ, UR6, P4 ;  /* 0x00000006ff2e7c07 */ /* 0x000fe4000a000000 */
[----:B------:R-:W-:Y:S01]  /*1860*/  ISETP.NE.U32.AND P4, PT, R45, RZ, PT ;  /* 0x000000ff2d00720c */ /* 0x000fe20003f85070 */
[----:B------:R1:W-:Y:S01]  /*1870*/  LDGSTS.E [R125], desc[UR18][R110.64], P6 ;  /* 0x000000006e7d7fae */ /* 0x0003e2000b121852 */
[C---:B------:R-:W-:Y:S02]  /*1880*/  LOP3.LUT R45, R3.reuse, 0x10, RZ, 0xfc, !PT ;  /* 0x00000010032d7812 */ /* 0x040fe400078efcff */
[----:B------:R-:W-:Y:S01]  /*1890*/  ISETP.NE.U32.AND P5, PT, R46, RZ, PT ;  /* 0x000000ff2e00720c */ /* 0x000fe20003fa5070 */
[----:B------:R-:W-:Y:S01]  /*18a0*/  LDGSTS.E [R125+0x4000], desc[UR18][R36.64], P2 ;  /* 0x04000000247d7fae */ /* 0x000fe20009121852 */
[----:B------:R-:W-:Y:S02]  /*18b0*/  LOP3.LUT R46, R3, 0x30, RZ, 0xfc, !PT ;  /* 0x00000030032e7812 */ /* 0x000fe400078efcff */
[----:B------:R-:W-:Y:S01]  /*18c0*/  ISETP.GE.AND P6, PT, R45, UR12, PT ;  /* 0x0000000c2d007c0c */ /* 0x000fe2000bfc6270 */
[----:B------:R2:W-:Y:S01]  /*18d0*/  LDGSTS.E [R123], desc[UR18][R108.64], P0 ;  /* 0x000000006c7b7fae */ /* 0x0005e20008121852 */
[----:B------:R-:W-:-:S02]  /*18e0*/  ISETP.GE.AND P2, PT, R46, UR12, PT ;  /* 0x0000000c2e007c0c */ /* 0x000fc4000bf46270 */
[----:B------:R-:W-:Y:S01]  /*18f0*/  SEL R49, RZ, UR6, P6 ;  /* 0x00000006ff317c07 */ /* 0x000fe2000b000000 */
[----:B------:R-:W-:Y:S01]  /*1900*/  LDGSTS.E [R123+0x4000], desc[UR18][R38.64], P3 ;  /* 0x04000000267b7fae */ /* 0x000fe20009921852 */
[----:B------:R-:W-:Y:S01]  /*1910*/  ISETP.GE.AND P6, PT, R47, UR12, PT ;  /* 0x0000000c2f007c0c */ /* 0x000fe2000bfc6270 */
[C---:B-1----:R-:W-:Y:S01]  /*1920*/  IMAD.WIDE R110, R116.reuse, 0x4, R110 ;  /* 0x00000004746e7825 */ /* 0x042fe200078e026e */
[----:B------:R-:W-:Y:S02]  /*1930*/  SEL R50, RZ, UR6, P2 ;  /* 0x00000006ff327c07 */ /* 0x000fe40009000000 */
[----:B------:R-:W-:Y:S02]  /*1940*/  ISETP.NE.U32.AND P2, PT, R49, RZ, PT ;  /* 0x000000ff3100720c */ /* 0x000fe40003f45070 */
[----:B------:R-:W-:Y:S01]  /*1950*/  SEL R49, RZ, UR6, P6 ;  /* 0x00000006ff317c07 */ /* 0x000fe2000b000000 */
[----:B--2---:R-:W-:Y:S01]  /*1960*/  IMAD.WIDE R108, R116, 0x4, R108 ;  /* 0x00000004746c7825 */ /* 0x004fe200078e026c */
[----:B------:R-:W-:-:S02]  /*1970*/  ISETP.NE.U32.AND P6, PT, R50, RZ, PT ;  /* 0x000000ff3200720c */ /* 0x000fc40003fc5070 */
[----:B------:R-:W-:Y:S02]  /*1980*/  ISETP.NE.U32.AND P0, PT, R49, RZ, PT ;  /* 0x000000ff3100720c */ /* 0x000fe40003f05070 */
[----:B------:R-:W-:Y:S02]  /*1990*/  LOP3.LUT R49, R2, 0x30, RZ, 0x3c, !PT ;  /* 0x0000003002317812 */ /* 0x000fe400078e3cff */
[----:B------:R-:W-:-:S03]  /*19a0*/  LOP3.LUT R50, R3, 0x34, RZ, 0xfc, !PT ;  /* 0x0000003403327812 */ /* 0x000fc600078efcff */
[----:B------:R-:W-:Y:S01]  /*19b0*/  VIADD R121, R49, UR7 ;  /* 0x0000000731797c36 */ /* 0x000fe20008000000 */
[----:B------:R-:W-:-:S04]  /*19c0*/  ISETP.GE.AND P3, PT, R50, UR12, PT ;  /* 0x0000000c32007c0c */ /* 0x000fc8000bf66270 */
[----:B------:R-:W-:Y:S01]  /*19d0*/  LDGSTS.E [R121], desc[UR18][R88.64], P4 ;  /* 0x0000000058797fae */ /* 0x000fe2000a121852 */
[----:B------:R-:W-:Y:S02]  /*19e0*/  ISETP.GE.AND P4, PT, R51, UR12, PT ;  /* 0x0000000c33007c0c */ /* 0x000fe4000bf86270 */
[----:B------:R-:W-:Y:S01]  /*19f0*/  SEL R53, RZ, UR6, P3 ;  /* 0x00000006ff357c07 */ /* 0x000fe20009800000 */
[----:B------:R-:W-:Y:S01]  /*1a00*/  LDGSTS.E [R121+0x4000], desc[UR18][R60.64], P5 ;  /* 0x040000003c797fae */ /* 0x000fe2000a921852 */
[----:B------:R-:W-:Y:S02]  /*1a10*/  ISETP.GE.AND P3, PT, R3, UR5, PT ;  /* 0x0000000503007c0c */ /* 0x000fe4000bf66270 */
[----:B------:R-:W-:Y:S01]  /*1a20*/  SEL R54, RZ, UR6, P4 ;  /* 0x00000006ff367c07 */ /* 0x000fe2000a000000 */
[----:B------:R-:W-:Y:S01]  /*1a30*/  LDGSTS.E [R119], desc[UR18][R86.64], P2 ;  /* 0x0000000056777fae */ /* 0x000fe20009121852 */
[----:B------:R-:W-:Y:S02]  /*1a40*/  PLOP3.LUT P4, PT, PT, PT, UP0, 0x80, 0x0 ;  /* 0x000000000000781c */ /* 0x000fe40003f8f008 */
[----:B------:R-:W-:Y:S01]  /*1a50*/  SEL R55, RZ, 0x4, P3 ;  /* 0x00000004ff377807 */ /* 0x000fe20001800000 */
[----:B------:R-:W-:Y:S01]  /*1a60*/  LDGSTS.E [R119+0x4000], desc[UR18][R24.64], P6 ;  /* 0x0400000018777fae */ /* 0x000fe2000b121852 */
[----:B------:R-:W-:-:S02]  /*1a70*/  ISETP.GE.AND P3, PT, R8, UR5, PT ;  /* 0x0000000508007c0c */ /* 0x000fc4000bf66270 */
[----:B------:R-:W-:Y:S02]  /*1a80*/  ISETP.NE.U32.AND P5, PT, R53, RZ, PT ;  /* 0x000000ff3500720c */ /* 0x000fe40003fa5070 */
[----:B------:R-:W-:Y:S02]  /*1a90*/  SEL R55, R55, RZ, P4 ;  /* 0x000000ff37377207 */ /* 0x000fe40002000000 */
[----:B------:R-:W-:Y:S02]  /*1aa0*/  ISETP.NE.U32.AND P2, PT, R54, RZ, PT ;  /* 0x000000ff3600720c */ /* 0x000fe40003f45070 */
[----:B------:R-:W-:Y:S02]  /*1ab0*/  LOP3.LUT R53, R3, 0x38, RZ, 0xfc, !PT ;  /* 0x0000003803357812 */ /* 0x000fe400078efcff */
[----:B------:R-:W-:Y:S02]  /*1ac0*/  LOP3.LUT R54, R2, 0x50, RZ, 0x3c, !PT ;  /* 0x0000005002367812 */ /* 0x000fe400078e3cff */
[----:B------:R-:W-:-:S02]  /*1ad0*/  PLOP3.LUT P4, PT, PT, PT, UP0, 0x80, 0x0 ;  /* 0x000000000000781c */ /* 0x000fc40003f8f008 */
[----:B------:R-:W-:Y:S01]  /*1ae0*/  SEL R56, RZ, 0x4, P3 ;  /* 0x00000004ff387807 */ /* 0x000fe20001800000 */
[----:B------:R-:W-:Y:S01]  /*1af0*/  VIADD R117, R54, UR7 ;  /* 0x0000000736757c36 */ /* 0x000fe20008000000 */
[----:B------:R-:W-:Y:S02]  /*1b00*/  ISETP.NE.U32.AND P3, PT, R55, RZ, PT ;  /* 0x000000ff3700720c */ /* 0x000fe40003f65070 */
[----:B------:R-:W-:Y:S02]  /*1b10*/  ISETP.GE.AND P6, PT, R53, UR12, PT ;  /* 0x0000000c35007c0c */ /* 0x000fe4000bfc6270 */
[----:B------:R-:W-:Y:S01]  /*1b20*/  LOP3.LUT R55, R3, 0x1c, RZ, 0xfc, !PT ;  /* 0x0000001c03377812 */ /* 0x000fe200078efcff */
[----:B------:R-:W-:Y:S01]  /*1b30*/  LDGSTS.E [R117], desc[UR18][R84.64], P0 ;  /* 0x0000000054757fae */ /* 0x000fe20008121852 */
[----:B------:R-:W-:Y:S02]  /*1b40*/  SEL R56, R56, RZ, P4 ;  /* 0x000000ff38387207 */ /* 0x000fe40002000000 */
[----:B------:R-:W-:Y:S01]  /*1b50*/  SEL R57, RZ, UR6, P6 ;  /* 0x00000006ff397c07 */ /* 0x000fe2000b000000 */
[----:B------:R-:W-:Y:S01]  /*1b60*/  LDGSTS.E [R117+0x4000], desc[UR18][R26.64], P5 ;  /* 0x040000001a757fae */ /* 0x000fe2000a921852 */
[----:B------:R-:W-:-:S02]  /*1b70*/  ISETP.GE.AND P6, PT, R55, UR12, PT ;  /* 0x0000000c37007c0c */ /* 0x000fc4000bfc6270 */
[----:B------:R-:W-:Y:S02]  /*1b80*/  ISETP.NE.U32.AND P4, PT, R56, RZ, PT ;  /* 0x000000ff3800720c */ /* 0x000fe40003f85070 */
[----:B------:R-:W-:Y:S02]  /*1b90*/  LOP3.LUT R56, R3, 0x3c, RZ, 0xfc, !PT ;  /* 0x0000003c03387812 */ /* 0x000fe400078efcff */
[----:B------:R-:W-:Y:S02]  /*1ba0*/  ISETP.NE.U32.AND P0, PT, R57, RZ, PT ;  /* 0x000000ff3900720c */ /* 0x000fe40003f05070 */
[----:B------:R-:W-:Y:S02]  /*1bb0*/  SEL R57, RZ, UR6, P6 ;  /* 0x00000006ff397c07 */ /* 0x000fe4000b000000 */
[----:B------:R-:W-:Y:S02]  /*1bc0*/  ISETP.GE.AND P6, PT, R56, UR12, PT ;  /* 0x0000000c38007c0c */ /* 0x000fe4000bfc6270 */
[----:B------:R-:W-:Y:S01]  /*1bd0*/  ISETP.NE.U32.AND P5, PT, R57, RZ, PT ;  /* 0x000000ff3900720c */ /* 0x000fe20003fa5070 */
[----:B------:R-:W-:Y:S01]  /*1be0*/  IMAD.U32 R57, RZ, RZ, UR20 ;  /* 0x00000014ff397e24 */ /* 0x000fe2000f8e00ff */
[----:B------:R-:W-:-:S03]  /*1bf0*/  SEL R58, RZ, UR6, P6 ;  /* 0x00000006ff3a7c07 */ /* 0x000fc6000b000000 */
[----:B------:R-:W-:Y:S01]  /*1c00*/  IMAD.WIDE R80, R57, 0x4, R80 ;  /* 0x0000000439507825 */ /* 0x000fe200078e0250 */
[----:B------:R-:W-:Y:S02]  /*1c10*/  ISETP.NE.U32.AND P6, PT, R58, RZ, PT ;  /* 0x000000ff3a00720c */ /* 0x000fe40003fc5070 */
[C---:B------:R-:W-:Y:S02]  /*1c20*/  LOP3.LUT R57, R2.reuse, 0x60, RZ, 0x3c, !PT ;  /* 0x0000006002397812 */ /* 0x040fe400078e3cff */
[----:B------:R-:W-:-:S03]  /*1c30*/  LOP3.LUT R58, R2, 0x70, RZ, 0x3c, !PT ;  /* 0x00000070023a7812 */ /* 0x000fc600078e3cff */
[----:B------:R-:W-:Y:S02]  /*1c40*/  VIADD R115, R57, UR7 ;  /* 0x0000000739737c36 */ /* 0x000fe40008000000 */
[----:B------:R-:W-:-:S03]  /*1c50*/  VIADD R113, R58, UR7 ;  /* 0x000000073a717c36 */ /* 0x000fc60008000000 */
[----:B------:R-:W-:Y:S01]  /*1c60*/  LDGSTS.E [R115], desc[UR18][R30.64], P2 ;  /* 0x000000001e737fae */ /* 0x000fe20009121852 */
[----:B------:R-:W-:-:S03]  /*1c70*/  PLOP3.LUT P2, PT, PT, PT, UP0, 0x80, 0x0 ;  /* 0x000000000000781c */ /* 0x000fc60003f4f008 */
[----:B------:R-:W-:Y:S01]  /*1c80*/  LDGSTS.E [R115+0x4000], desc[UR18][R28.64], P0 ;  /* 0x040000001c737fae */ /* 0x000fe20008121852 */
[----:B------:R-:W-:-:S03]  /*1c90*/  ISETP.GE.AND P0, PT, R6, UR5, PT ;  /* 0x0000000506007c0c */ /* 0x000fc6000bf06270 */
[----:B------:R-:W-:Y:S01]  /*1ca0*/  LDGSTS.E [R113], desc[UR18][R32.64], P5 ;  /* 0x0000000020717fae */ /* 0x000fe2000a921852 */
[----:B------:R-:W-:-:S03]  /*1cb0*/  SEL R114, RZ, 0x4, P0 ;  /* 0x00000004ff727807 */ /* 0x000fc60000000000 */
[----:B------:R-:W-:Y:S04]  /*1cc0*/  LDGSTS.E [R113+0x4000], desc[UR18][R34.64], P6 ;  /* 0x0400000022717fae */ /* 0x000fe8000b121852 */
[----:B------:R-:W0:Y:S04]  /*1cd0*/  LDGDEPBAR ;  /* 0x00000000000079af */ /* 0x000e280000000000 */
[----:B------:R-:W-:Y:S04]  /*1ce0*/  LDGSTS.E [R59+0x18000], desc[UR18][R62.64], P1 ;  /* 0x180000003e3b7fae */ /* 0x000fe80008921852 */
[----:B------:R-:W-:Y:S04]  /*1cf0*/  LDGSTS.E [R59+0x18400], desc[UR18][R64.64], P1 ;  /* 0x18400000403b7fae */ /* 0x000fe80008921852 */
[----:B------:R-:W-:Y:S04]  /*1d00*/  LDGSTS.E [R59+0x18800], desc[UR18][R68.64], P1 ;  /* 0x18800000443b7fae */ /* 0x000fe80008921852 */
[----:B------:R-:W-:Y:S04]  /*1d10*/  LDGSTS.E [R59+0x18c00], desc[UR18][R70.64], P1 ;  /* 0x18c00000463b7fae */ /* 0x000fe80008921852 */
[----:B------:R-:W-:Y:S04]  /*1d20*/  LDGSTS.E [R59+0x19000], desc[UR18][R72.64], P1 ;  /* 0x19000000483b7fae */ /* 0x000fe80008921852 */
[----:B------:R-:W-:Y:S04]  /*1d30*/  LDGSTS.E [R59+0x19400], desc[UR18][R74.64], P1 ;  /* 0x194000004a3b7fae */ /* 0x000fe80008921852 */
[----:B------:R-:W-:Y:S04]  /*1d40*/  LDGSTS.E [R59+0x19800], desc[UR18][R76.64], P1 ;  /* 0x198000004c3b7fae */ /* 0x000fe80008921852 */
[----:B------:R-:W-:Y:S01]  /*1d50*/  LDGSTS.E [R59+0x19c00], desc[UR18][R78.64], P1 ;  /* 0x19c000004e3b7fae */ /* 0x000fe20008921852 */
[----:B------:R-:W-:-:S03]  /*1d60*/  PLOP3.LUT P1, PT, PT, PT, UP0, 0x80, 0x0 ;  /* 0x000000000000781c */ /* 0x000fc60003f2f008 */
[----:B------:R-:W0:Y:S01]  /*1d70*/  LDGDEPBAR ;  /* 0x00000000000079af */ /* 0x000e220000000000 */
[----:B------:R-:W-:Y:S01]  /*1d80*/  SEL R114, R114, RZ, P1 ;  /* 0x000000ff72727207 */ /* 0x000fe20000800000 */
[----:B------:R-:W-:Y:S01]  /*1d90*/  BAR.SYNC.DEFER_BLOCKING 0x0 ;  /* 0x0000000000007b1d */ /* 0x000fe20000010000 */
[----:B------:R-:W-:Y:S02]  /*1da0*/  ISETP.GE.AND P1, PT, R9, UR5, PT ;  /* 0x0000000509007c0c */ /* 0x000fe4000bf26270 */
[----:B------:R-:W-:-:S03]  /*1db0*/  ISETP.NE.U32.AND P0, PT, R114, RZ, PT ;  /* 0x000000ff7200720c */ /* 0x000fc60003f05070 */
[----:B------:R-:W-:Y:S01]  /*1dc0*/  @!PT LDS RZ, [RZ] ;  /* 0x00000000fffff984 */ /* 0x000fe20000000800 */
[----:B------:R-:W-:Y:S01]  /*1dd0*/  @!PT LDS RZ, [RZ] ;  /* 0x00000000fffff984 */ /* 0x000fe20000000800 */
[----:B------:R-:W-:Y:S01]  /*1de0*/  @!PT LDS RZ, [RZ] ;  /* 0x00000000fffff984 */ /* 0x000fe20000000800 */
[----:B------:R1:W-:Y:S04]  /*1df0*/  LDGSTS.E [R112+0x8000], desc[UR18][R80.64], P3 ;  /* 0x0800000050707fae */ /* 0x0003e80009921852 */
[----:B------:R2:W-:Y:S01]  /*1e00*/  LDGSTS.E [R112+0xc000], desc[UR18][R82.64], P4 ;  /* 0x0c00000052707fae */ /* 0x0005e2000a121852 */
[----:B-1----:R-:W-:Y:S01]  /*1e10*/  SEL R80, RZ, 0x4, P1 ;  /* 0x00000004ff507807 */ /* 0x002fe20000800000 */
[----:B------:R-:W-:Y:S01]  /*1e20*/  IMAD.U32 R81, RZ, RZ, UR20 ;  /* 0x00000014ff517e24 */ /* 0x000fe2000f8e00ff */
[----:B------:R-:W-:Y:S02]  /*1e30*/  ISETP.GE.AND P1, PT, R14, UR5, PT ;  /* 0x000000050e007c0c */ /* 0x000fe4000bf26270 */
[----:B------:R-:W-:Y:S01]  /*1e40*/  SEL R80, R80, RZ, P2 ;  /* 0x000000ff50507207 */ /* 0x000fe20001000000 */
[----:B------:R-:W-:Y:S01]  /*1e50*/  IMAD.WIDE R36, R81, 0x4, R36 ;  /* 0x0000000451247825 */ /* 0x000fe200078e0224 */
[----:B------:R-:W-:-:S02]  /*1e60*/  PLOP3.LUT P2, PT, PT, PT, UP0, 0x80, 0x0 ;  /* 0x000000000000781c */ /* 0x000fc40003f4f008 */
[----:B------:R-:W-:Y:S01]  /*1e70*/  ISETP.NE.U32.AND P4, PT, R80, RZ, PT ;  /* 0x000000ff5000720c */ /* 0x000fe20003f85070 */
[----:B--2---:R-:W-:Y:S01]  /*1e80*/  IMAD.U32 R83, RZ, RZ, UR20 ;  /* 0x00000014ff537e24 */ /* 0x004fe2000f8e00ff */
[----:B------:R-:W-:Y:S02]  /*1e90*/  SEL R80, RZ, 0x4, P1 ;  /* 0x00000004ff507807 */ /* 0x000fe40000800000 */
[----:B------:R-:W-:Y:S01]  /*1ea0*/  ISETP.GE.AND P1, PT, R21, UR5, PT ;  /* 0x0000000515007c0c */ /* 0x000fe2000bf26270 */
[C---:B------:R-:W-:Y:S01]  /*1eb0*/  IMAD.WIDE R38, R83.reuse, 0x4, R38 ;  /* 0x0000000453267825 */ /* 0x040fe200078e0226 */
[----:B------:R-:W-:Y:S02]  /*1ec0*/  SEL R80, R80, RZ, P2 ;  /* 0x000000ff50507207 */ /* 0x000fe40001000000 */
[----:B------:R-:W-:Y:S01]  /*1ed0*/  PLOP3.LUT P2, PT, PT, PT, UP0, 0x80, 0x0 ;  /* 0x000000000000781c */ /* 0x000fe20003f4f008 */
[----:B------:R-:W-:Y:S01]  /*1ee0*/  IMAD.WIDE R60, R83, 0x4, R60 ;  /* 0x00000004533c7825 */ /* 0x000fe200078e023c */
[----:B------:R-:W-:-:S02]  /*1ef0*/  ISETP.NE.U32.AND P6, PT, R80, RZ, PT ;  /* 0x000000ff5000720c */ /* 0x000fc40003fc5070 */
[----:B------:R-:W-:Y:S01]  /*1f00*/  SEL R80, RZ, 0x4, P1 ;  /* 0x00000004ff507807 */ /* 0x000fe20000800000 */
[----:B------:R-:W-:Y:S01]  /*1f10*/  LDGSTS.E [R125+0x8000], desc[UR18][R110.64], P4 ;  /* 0x080000006e7d7fae */ /* 0x000fe2000a121852 */
[----:B------:R-:W-:Y:S02]  /*1f20*/  ISETP.GE.AND P1, PT, R40, UR5, PT ;  /* 0x0000000528007c0c */ /* 0x000fe4000bf26270 */
[----:B------:R-:W-:Y:S02]  /*1f30*/  SEL R80, R80, RZ, P2 ;  /* 0x000000ff50507207 */ /* 0x000fe40001000000 */
[----:B------:R-:W-:Y:S02]  /*1f40*/  PLOP3.LUT P2, PT, PT, PT, UP0, 0x80, 0x0 ;  /* 0x000000000000781c */ /* 0x000fe40003f4f008 */
[----:B------:R-:W-:Y:S02]  /*1f50*/  ISETP.NE.U32.AND P5, PT, R80, RZ, PT ;  /* 0x000000ff5000720c */ /* 0x000fe40003fa5070 */
[----:B------:R-:W-:Y:S01]  /*1f60*/  SEL R80, RZ, 0x4, P1 ;  /* 0x00000004ff507807 */ /* 0x000fe20000800000 */
[----:B------:R-:W-:Y:S01]  /*1f70*/  LDGSTS.E [R125+0xc000], desc[UR18][R36.64], P6 ;  /* 0x0c000000247d7fae */ /* 0x000fe2000b121852 */
[----:B------:R-:W-:-:S02]  /*1f80*/  PLOP3.LUT P1, PT, PT, PT, UP0, 0x80, 0x0 ;  /* 0x000000000000781c */ /* 0x000fc40003f2f008 */
[----:B------:R-:W-:Y:S02]  /*1f90*/  SEL R80, R80, RZ, P2 ;  /* 0x000000ff50507207 */ /* 0x000fe40001000000 */
[----:B------:R-:W-:Y:S02]  /*1fa0*/  ISETP.GE.AND P2, PT, R42, UR5, PT ;  /* 0x000000052a007c0c */ /* 0x000fe4000bf46270 */
[----:B------:R-:W-:Y:S02]  /*1fb0*/  ISETP.NE.U32.AND P3, PT, R80, RZ, PT ;  /* 0x000000ff5000720c */ /* 0x000fe40003f65070 */
[----:B------:R-:W-:Y:S01]  /*1fc0*/  SEL R80, RZ, 0x4, P2 ;  /* 0x00000004ff507807 */ /* 0x000fe20001000000 */
[----:B------:R-:W-:Y:S01]  /*1fd0*/  LDGSTS.E [R123+0x8000], desc[UR18][R108.64], P5 ;  /* 0x080000006c7b7fae */ /* 0x000fe2000a921852 */
[----:B------:R-:W-:Y:S02]  /*1fe0*/  ISETP.GE.AND P2, PT, R43, UR5, PT ;  /* 0x000000052b007c0c */ /* 0x000fe4000bf46270 */
[----:B------:R-:W-:-:S02]  /*1ff0*/  SEL R80, R80, RZ, P1 ;  /* 0x000000ff50507207 */ /* 0x000fc40000800000 */
[----:B------:R-:W-:Y:S02]  /*2000*/  PLOP3.LUT P1, PT, PT, PT, UP0, 0x80, 0x0 ;  /* 0x000000000000781c */ /* 0x000fe40003f2f008 */
[----:B------:R-:W-:Y:S02]  /*2010*/  SEL R81, RZ, 0x4, P2 ;  /* 0x00000004ff517807 */ /* 0x000fe40001000000 */
[----:B------:R-:W-:Y:S01]  /*2020*/  ISETP.GE.AND P4, PT, R45, UR5, PT ;  /* 0x000000052d007c0c */ /* 0x000fe2000bf86270 */
[----:B------:R1:W-:Y:S01]  /*2030*/  LDGSTS.E [R123+0xc000], desc[UR18][R38.64], P3 ;  /* 0x0c000000267b7fae */ /* 0x0003e20009921852 */
[----:B------:R-:W-:Y:S02]  /*2040*/  SEL R81, R81, RZ, P1 ;  /* 0x000000ff51517207 */ /* 0x000fe40000800000 */
[----:B------:R-:W-:Y:S02]  /*2050*/  ISETP.GE.AND P6, PT, R46, UR5, PT ;  /* 0x000000052e007c0c */ /* 0x000fe4000bfc6270 */
[----:B------:R-:W-:-:S02]  /*2060*/  ISETP.NE.U32.AND P2, PT, R80, RZ, PT ;  /* 0x000000ff5000720c */ /* 0x000fc40003f45070 */
[----:B------:R-:W-:Y:S02]  /*2070*/  ISETP.NE.U32.AND P1, PT, R81, RZ, PT ;  /* 0x000000ff5100720c */ /* 0x000fe40003f25070 */
[----:B------:R-:W-:Y:S02]  /*2080*/  SEL R80, RZ, 0x4, P4 ;  /* 0x00000004ff507807 */ /* 0x000fe40002000000 */
[----:B------:R-:W-:Y:S01]  /*2090*/  ISETP.GE.AND P4, PT, R47, UR5, PT ;  /* 0x000000052f007c0c */ /* 0x000fe2000bf86270 */
[----:B-1----:R-:W-:Y:S01]  /*20a0*/  IMAD.U32 R39, RZ, RZ, UR20 ;  /* 0x00000014ff277e24 */ /* 0x002fe2000f8e00ff */
[----:B------:R-:W-:Y:S02]  /*20b0*/  SEL R81, RZ, 0x4, P6 ;  /* 0x00000004ff517807 */ /* 0x000fe40003000000 */
[----:B------:R-:W-:Y:S01]  /*20c0*/  PLOP3.LUT P5, PT, PT, PT, UP0, 0x80, 0x0 ;  /* 0x000000000000781c */ /* 0x000fe20003faf008 */
[----:B------:R-:W-:Y:S01]  /*20d0*/  IMAD.WIDE R88, R39, 0x4, R88 ;  /* 0x0000000427587825 */ /* 0x000fe200078e0258 */
[----:B------:R-:W-:-:S02]  /*20e0*/  ISETP.GE.AND P6, PT, R50, UR5, PT ;  /* 0x0000000532007c0c */ /* 0x000fc4000bfc6270 */
[----:B------:R-:W-:Y:S01]  /*20f0*/  PLOP3.LUT P3, PT, PT, PT, UP0, 0x80, 0x0 ;  /* 0x000000000000781c */ /* 0x000fe20003f6f008 */
[----:B------:R-:W-:Y:S01]  /*2100*/  IMAD.U32 R39, RZ, RZ, UR14 ;  /* 0x0000000eff277e24 */ /* 0x000fe2000f8e00ff */
[----:B------:R-:W-:Y:S01]  /*2110*/  SEL R36, RZ, 0x4, P4 ;  /* 0x00000004ff247807 */ /* 0x000fe20002000000 */
[----:B------:R-:W-:Y:S01]  /*2120*/  LDGSTS.E [R121+0x8000], desc[UR18][R88.64], P2 ;  /* 0x0800000058797fae */ /* 0x000fe20009121852 */
[----:B------:R-:W-:Y:S01]  /*2130*/  SEL R80, R80, RZ, P5 ;  /* 0x000000ff50507207 */ /* 0x000fe20002800000 */
[C---:B------:R-:W-:Y:S01]  /*2140*/  IMAD.WIDE R68, R39.reuse, 0x4, R68 ;  /* 0x0000000427447825 */ /* 0x040fe200078e0244 */
[----:B------:R-:W-:Y:S01]  /*2150*/  PLOP3.LUT P4, PT, PT, PT, UP0, 0x80, 0x0 ;  /* 0x000000000000781c */ /* 0x000fe20003f8f008 */
[----:B------:R1:W-:Y:S01]  /*2160*/  LDGSTS.E [R121+0xc000], desc[UR18][R60.64], P1 ;  /* 0x0c0000003c797fae */ /* 0x0003e20008921852 */
[----:B------:R-:W-:Y:S01]  /*2170*/  SEL R37, RZ, 0x4, P6 ;  /* 0x00000004ff257807 */ /* 0x000fe20003000000 */
[----:B------:R-:W-:Y:S01]  /*2180*/  IMAD.WIDE R74, R39, 0x4, R74 ;  /* 0x00000004274a7825 */ /* 0x000fe200078e024a */
[----:B------:R-:W-:-:S02]  /*2190*/  SEL R81, R81, RZ, P3 ;  /* 0x000000ff51517207 */ /* 0x000fc40001800000 */
[----:B------:R-:W-:Y:S01]  /*21a0*/  ISETP.NE.U32.AND P3, PT, R80, RZ, PT ;  /* 0x000000ff5000720c */ /* 0x000fe20003f65070 */
[----:B------:R-:W-:Y:S01]  /*21b0*/  IMAD.U32 R39, RZ, RZ, UR20 ;  /* 0x00000014ff277e24 */ /* 0x000fe2000f8e00ff */
[----:B------:R-:W-:Y:S02]  /*21c0*/  SEL R37, R37, RZ, P4 ;  /* 0x000000ff25257207 */ /* 0x000fe40002000000 */
[----:B------:R-:W-:Y:S01]  /*21d0*/  PLOP3.LUT P5, PT, PT, PT, UP0, 0x80, 0x0 ;  /* 0x000000000000781c */ /* 0x000fe20003faf008 */
[----:B------:R-:W-:Y:S01]  /*21e0*/  IMAD.WIDE R26, R39, 0x4, R26 ;  /* 0x00000004271a7825 */ /* 0x000fe200078e021a */
[----:B------:R-:W-:Y:S02]  /*21f0*/  ISETP.NE.U32.AND P6, PT, R81, RZ, PT ;  /* 0x000000ff5100720c */ /* 0x000fe40003fc5070 */
[----:B------:R-:W-:Y:S02]  /*2200*/  CS2R R38, SRZ ;  /* 0x0000000000267805 */ /* 0x000fe4000001ff00 */
[----:B------:R-:W-:Y:S01]  /*2210*/  ISETP.NE.U32.AND P4, PT, R37, RZ, PT ;  /* 0x000000ff2500720c */ /* 0x000fe20003f85070 */
[----:B------:R-:W-:Y:S01]  /*2220*/  IMAD.U32 R81, RZ, RZ, UR20 ;  /* 0x00000014ff517e24 */ /* 0x000fe2000f8e00ff */
[----:B------:R-:W-:Y:S01]  /*2230*/  SEL R36, R36, RZ, P5 ;  /* 0x000000ff24247207 */ /* 0x000fe20002800000 */
[----:B------:R-:W-:Y:S01]  /*2240*/  IMAD.U32 R37, RZ, RZ, UR20 ;  /* 0x00000014ff257e24 */ /* 0x000fe2000f8e00ff */
[----:B------:R-:W-:Y:S01]  /*2250*/  ISETP.GE.AND P2, PT, R51, UR5, PT ;  /* 0x0000000533007c0c */ /* 0x000fe2000bf46270 */
[----:B------:R-:W-:Y:S01]  /*2260*/  IMAD.WIDE R86, R81, 0x4, R86 ;  /* 0x0000000451567825 */ /* 0x000fe200078e0256 */
[----:B------:R-:W-:-:S02]  /*2270*/  ISETP.NE.U32.AND P5, PT, R36, RZ, PT ;  /* 0x000000ff2400720c */ /* 0x000fc40003fa5070 */
[----:B------:R-:W-:Y:S01]  /*2280*/  PLOP3.LUT P1, PT, PT, PT, UP0, 0x80, 0x0 ;  /* 0x000000000000781c */ /* 0x000fe20003f2f008 */
[----:B------:R-:W-:Y:S01]  /*2290*/  IMAD.WIDE R24, R37, 0x4, R24 ;  /* 0x0000000425187825 */ /* 0x000fe200078e0218 */
[----:B------:R-:W-:Y:S01]  /*22a0*/  SEL R36, RZ, 0x4, P2 ;  /* 0x00000004ff247807 */ /* 0x000fe20001000000 */
[----:B------:R-:W-:Y:S01]  /*22b0*/  LDGSTS.E [R119+0x8000], desc[UR18][R86.64], P3 ;  /* 0x0800000056777fae */ /* 0x000fe20009921852 */
[----:B------:R-:W-:Y:S01]  /*22c0*/  ISETP.GE.AND P3, PT, R55, UR5, PT ;  /* 0x0000000537007c0c */ /* 0x000fe2000bf66270 */
[----:B-1----:R-:W-:Y:S01]  /*22d0*/  IMAD.U32 R61, RZ, RZ, UR14 ;  /* 0x0000000eff3d7e24 */ /* 0x002fe2000f8e00ff */
[----:B------:R-:W-:Y:S01]  /*22e0*/  SEL R36, R36, RZ, P1 ;  /* 0x000000ff24247207 */ /* 0x000fe20000800000 */
[----:B------:R1:W-:Y:S01]  /*22f0*/  LDGSTS.E [R119+0xc000], desc[UR18][R24.64], P6 ;  /* 0x0c00000018777fae */ /* 0x0003e2000b121852 */
[----:B------:R-:W-:Y:S01]  /*2300*/  ISETP.GE.AND P6, PT, R53, UR5, PT ;  /* 0x0000000535007c0c */ /* 0x000fe2000bfc6270 */
[----:B------:R-:W-:Y:S01]  /*2310*/  IMAD.U32 R81, RZ, RZ, UR14 ;  /* 0x0000000eff517e24 */ /* 0x000fe2000f8e00ff */
[----:B------:R-:W-:Y:S01]  /*2320*/  ISETP.NE.U32.AND P1, PT, R36, RZ, PT ;  /* 0x000000ff2400720c */ /* 0x000fe20003f25070 */
[----:B------:R-:W-:Y:S01]  /*2330*/  IMAD.WIDE R70, R61, 0x4, R70 ;  /* 0x000000043d467825 */ /* 0x000fe200078e0246 */
[----:B------:R-:W-:-:S02]  /*2340*/  PLOP3.LUT P2, PT, PT, PT, UP0, 0x80, 0x0 ;  /* 0x000000000000781c */ /* 0x000fc40003f4f008 */
[----:B------:R-:W-:Y:S01]  /*2350*/  SEL R37, RZ, 0x4, P6 ;  /* 0x00000004ff257807 */ /* 0x000fe20003000000 */
[----:B------:R-:W-:Y:S01]  /*2360*/  IMAD.WIDE R76, R61, 0x4, R76 ;  /* 0x000000043d4c7825 */ /* 0x000fe200078e024c */
[----:B------:R-:W-:Y:S02]  /*2370*/  SEL R36, RZ, 0x4, P3 ;  /* 0x00000004ff247807 */ /* 0x000fe40001800000 */
[----:B------:R-:W-:Y:S01]  /*2380*/  ISETP.GE.AND P3, PT, R56, UR5, PT ;  /* 0x0000000538007c0c */ /* 0x000fe2000bf66270 */
[----:B-1----:R-:W-:Y:S01]  /*2390*/  IMAD.U32 R25, RZ, RZ, UR14 ;  /* 0x0000000eff197e24 */ /* 0x002fe2000f8e00ff */
[----:B------:R-:W-:Y:S01]  /*23a0*/  PLOP3.LUT P6, PT, PT, PT, UP0, 0x80, 0x0 ;  /* 0x000000000000781c */ /* 0x000fe20003fcf008 */
[----:B------:R-:W-:Y:S01]  /*23b0*/  IMAD.U32 R61, RZ, RZ, UR20 ;  /* 0x00000014ff3d7e24 */ /* 0x000fe2000f8e00ff */
[----:B------:R-:W-:Y:S01]  /*23c0*/  SEL R37, R37, RZ, P2 ;  /* 0x000000ff25257207 */ /* 0x000fe20001000000 */
[----:B------:R-:W-:Y:S01]  /*23d0*/  IMAD.WIDE R62, R25, 0x4, R62 ;  /* 0x00000004193e7825 */ /* 0x000fe200078e023e */
[----:B------:R-:W-:Y:S01]  /*23e0*/  PLOP3.LUT P2, PT, PT, PT, UP0, 0x80, 0x0 ;  /* 0x000000000000781c */ /* 0x000fe20003f4f008 */
[----:B------:R-:W-:Y:S01]  /*23f0*/  UISETP.GE.AND UP0, UPT, UR4, 0x40, UPT ;  /* 0x000000400400788c */ /* 0x000fe2000bf06270 */
[----:B------:R-:W-:Y:S01]  /*2400*/  SEL R24, RZ, 0x4, P3 ;  /* 0x00000004ff187807 */ /* 0x000fe20001800000 */
[----:B------:R-:W-:Y:S01]  /*2410*/  IMAD.U32 R25, RZ, RZ, UR20 ;  /* 0x00000014ff197e24 */ /* 0x000fe2000f8e00ff */
[----:B------:R-:W-:Y:S01]  /*2420*/  SEL R36, R36, RZ, P6 ;  /* 0x000000ff24247207 */ /* 0x000fe20003000000 */
[----:B------:R-:W-:Y:S01]  /*2430*/  IMAD.WIDE R78, R81, 0x4, R78 ;  /* 0x00000004514e7825 */ /* 0x000fe200078e024e */
[----:B------:R-:W-:-:S02]  /*2440*/  SEL R24, R24, RZ, P2 ;  /* 0x000000ff18187207 */ /* 0x000fc40001000000 */
[----:B------:R-:W-:Y:S01]  /*2450*/  ISETP.NE.U32.AND P6, PT, R37, RZ, PT ;  /* 0x000000ff2500720c */ /* 0x000fe20003fc5070 */
[----:B------:R-:W-:Y:S01]  /*2460*/  IMAD.U32 R37, RZ, RZ, UR14 ;  /* 0x0000000eff257e24 */ /* 0x000fe2000f8e00ff */
[----:B------:R-:W-:Y:S01]  /*2470*/  ISETP.NE.U32.AND P3, PT, R36, RZ, PT ;  /* 0x000000ff2400720c */ /* 0x000fe20003f65070 */
[----:B------:R-:W-:Y:S01]  /*2480*/  IMAD.WIDE R84, R25, 0x4, R84 ;  /* 0x0000000419547825 */ /* 0x000fe200078e0254 */
[----:B------:R-:W-:-:S03]  /*2490*/  ISETP.NE.U32.AND P2, PT, R24, RZ, PT ;  /* 0x000000ff1800720c */ /* 0x000fc60003f45070 */
[C---:B------:R-:W-:Y:S01]  /*24a0*/  IMAD.WIDE R64, R37.reuse, 0x4, R64 ;  /* 0x0000000425407825 */ /* 0x040fe200078e0240 */
[----:B------:R-:W-:Y:S03]  /*24b0*/  LDGSTS.E [R117+0x8000], desc[UR18][R84.64], P5 ;  /* 0x0800000054757fae */ /* 0x000fe6000a921852 */
[----:B------:R-:W-:Y:S01]  /*24c0*/  IMAD.WIDE R72, R37, 0x4, R72 ;  /* 0x0000000425487825 */ /* 0x000fe200078e0248 */
[----:B------:R1:W-:Y:S03]  /*24d0*/  LDGSTS.E [R117+0xc000], desc[UR18][R26.64], P4 ;  /* 0x0c0000001a757fae */ /* 0x0003e6000a121852 */
[----:B------:R-:W-:Y:S02]  /*24e0*/  IMAD.U32 R37, RZ, RZ, UR20 ;  /* 0x00000014ff257e24 */ /* 0x000fe4000f8e00ff */
[----:B------:R-:W-:-:S02]  /*24f0*/  IMAD.U32 R81, RZ, RZ, UR20 ;  /* 0x00000014ff517e24 */ /* 0x000fc4000f8e00ff */
[----:B------:R-:W-:Y:S01]  /*2500*/  IMAD.WIDE R30, R25, 0x4, R30 ;  /* 0x00000004191e7825 */ /* 0x000fe200078e021e */
[----:B------:R-:W-:-:S03]  /*2510*/  CS2R R24, SRZ ;  /* 0x0000000000187805 */ /* 0x000fc6000001ff00 */
[----:B------:R-:W-:Y:S01]  /*2520*/  IMAD.WIDE R28, R61, 0x4, R28 ;  /* 0x000000043d1c7825 */ /* 0x000fe200078e021c */
[----:B------:R2:W-:Y:S01]  /*2530*/  LDGSTS.E [R115+0x8000], desc[UR18][R30.64], P1 ;  /* 0x080000001e737fae */ /* 0x0005e20008921852 */
[----:B-1----:R-:W-:Y:S02]  /*2540*/  CS2R R26, SRZ ;  /* 0x00000000001a7805 */ /* 0x002fe4000001ff00 */
[----:B------:R-:W-:Y:S01]  /*2550*/  IMAD.WIDE R32, R37, 0x4, R32 ;  /* 0x0000000425207825 */ /* 0x000fe200078e0220 */
[----:B------:R1:W-:Y:S01]  /*2560*/  LDGSTS.E [R115+0xc000], desc[UR18][R28.64], P6 ;  /* 0x0c0000001c737fae */ /* 0x0003e2000b121852 */
[----:B------:R-:W-:Y:S02]  /*2570*/  CS2R R36, SRZ ;  /* 0x0000000000247805 */ /* 0x000fe4000001ff00 */
[----:B------:R-:W-:Y:S01]  /*2580*/  IMAD.WIDE R34, R81, 0x4, R34 ;  /* 0x0000000451227825 */ /* 0x000fe200078e0222 */
[----:B------:R3:W-:Y:S03]  /*2590*/  LDGSTS.E [R113+0x8000], desc[UR18][R32.64], P3 ;  /* 0x0800000020717fae */ /* 0x0007e60009921852 */
[----:B------:R-:W-:Y:S01]  /*25a0*/  IMAD.SHL.U32 R60, R0, 0x400, RZ ;  /* 0x00000400003c7824 */ /* 0x000fe200078e00ff */
[----:B------:R4:W-:Y:S01]  /*25b0*/  LDGSTS.E [R113+0xc000], desc[UR18][R34.64], P2 ;  /* 0x0c00000022717fae */ /* 0x0009e20009121852 */
[----:B--2---:R-:W-:-:S03]  /*25c0*/  CS2R R30, SRZ ;  /* 0x00000000001e7805 */ /* 0x004fc6000001ff00 */
[----:B------:R-:W0:Y:S01]  /*25d0*/  LDGDEPBAR ;  /* 0x00000000000079af */ /* 0x000e220000000000 */
[----:B-1----:R-:W-:-:S03]  /*25e0*/  CS2R R28, SRZ ;  /* 0x00000000001c7805 */ /* 0x002fc6000001ff00 */
[----:B------:R-:W-:Y:S01]  /*25f0*/  LDGSTS.E [R59+0x1c000], desc[UR18][R62.64], P0 ;  /* 0x1c0000003e3b7fae */ /* 0x000fe20008121852 */
[----:B---3--:R-:W-:-:S03]  /*2600*/  CS2R R32, SRZ ;  /* 0x0000000000207805 */ /* 0x008fc6000001ff00 */
[----:B------:R-:W-:Y:S01]  /*2610*/  LDGSTS.E [R59+0x1c400], desc[UR18][R64.64], P0 ;  /* 0x1c400000403b7fae */ /* 0x000fe20008121852 */
[----:B----4-:R-:W-:-:S03]  /*2620*/  CS2R R34, SRZ ;  /* 0x0000000000227805 */ /* 0x010fc6000001ff00 */
[----:B------:R-:W-:Y:S04]  /*2630*/  LDGSTS.E [R59+0x1c800], desc[UR18][R68.64], P0 ;  /* 0x1c800000443b7fae */ /* 0x000fe80008121852 */
[----:B------:R-:W-:Y:S04]  /*2640*/  LDGSTS.E [R59+0x1cc00], desc[UR18][R70.64], P0 ;  /* 0x1cc00000463b7fae */ /* 0x000fe80008121852 */
[----:B------:R-:W-:Y:S04]  /*2650*/  LDGSTS.E [R59+0x1d000], desc[UR18][R72.64], P0 ;  /* 0x1d000000483b7fae */ /* 0x000fe80008121852 */
[----:B------:R-:W-:Y:S04]  /*2660*/  LDGSTS.E [R59+0x1d400], desc[UR18][R74.64], P0 ;  /* 0x1d4000004a3b7fae */ /* 0x000fe80008121852 */
[----:B------:R-:W-:Y:S04]  /*2670*/  LDGSTS.E [R59+0x1d800], desc[UR18][R76.64], P0 ;  /* 0x1d8000004c3b7fae */ /* 0x000fe80008121852 */
[----:B------:R1:W-:Y:S01]  /*2680*/  LDGSTS.E [R59+0x1dc00], desc[UR18][R78.64], P0 ;  /* 0x1dc000004e3b7fae */ /* 0x0003e20008121852 */
[----:B------:R-:W-:-:S03]  /*2690*/  PLOP3.LUT P0, PT, PT, PT, UP0, 0x40, 0x0 ;  /* 0x000000000000781c */ /* 0x000fc60003f0e808 */
[----:B------:R-:W0:Y:S01]  /*26a0*/  LDGDEPBAR ;  /* 0x00000000000079af */ /* 0x000e220000000000 */
[----:B-1----:R-:W-:-:S09]  /*26b0*/  LOP3.LUT R59, R0, 0x100, RZ, 0xc0, !PT ;  /* 0x00000100003b7812 */ /* 0x002fd200078ec0ff */
[----:B------:R-:W-:Y:S05]  /*26c0*/  @P0 BRA `(.L_x_0) ;  /* 0x0000001400780947 */ /* 0x000fea0003800000 */
[----:B------:R-:W-:Y:S01]  /*26d0*/  SHF.R.S32.HI R25, RZ, 0x1f, R106 ;  /* 0x0000001fff197819 */ /* 0x000fe2000001146a */
[----:B------:R-:W-:Y:S01]  /*26e0*/  USHF.R.S32.HI UR16, URZ, 0x1f, UR20 ;  /* 0x0000001f3f107899 */ /* 0x000fe20008011414 */
[----:B------:R-:W-:Y:S01]  /*26f0*/  SHF.R.S32.HI R24, RZ, 0x1f, R105 ;  /* 0x0000001fff187819 */ /* 0x000fe20000011469 */
[----:B------:R-:W-:Y:S01]  /*2700*/  IMAD.U32 R88, RZ, RZ, UR20 ;  /* 0x00000014ff587e24 */ /* 0x000fe2000f8e00ff */
[----:B------:R-:W-:Y:S01]  /*2710*/  SHF.L.U64.HI R28, R106, 0x2, R25 ;  /* 0x000000026a1c7819 */ /* 0x000fe20000010219 */
[----:B------:R-:W-:Y:S01]  /*2720*/  USHF.R.S32.HI UR6, URZ, 0x1f, UR14 ;  /* 0x0000001f3f067899 */ /* 0x000fe2000801140e */
[----:B------:R-:W-:Y:S01]  /*2730*/  SHF.R.S32.HI R25, RZ, 0x1f, R104 ;  /* 0x0000001fff197819 */ /* 0x000fe20000011468 */
[----:B------:R-:W-:Y:S01]  /*2740*/  USHF.L.U32 UR5, UR14, 0x3, URZ ;  /* 0x000000030e057899 */ /* 0x000fe2000800063f */
[----:B------:R-:W-:Y:S01]  /*2750*/  SHF.R.S32.HI R26, RZ, 0x1f, R103 ;  /* 0x0000001fff1a7819 */ /* 0x000fe20000011467 */
[----:B------:R-:W-:Y:S01]  /*2760*/  USHF.L.U64.HI UR8, UR14, 0x3, UR6 ;  /* 0x000000030e087899 */ /* 0x000fe20008010206 */
[----:B------:R-:W-:-:S02]  /*2770*/  SHF.L.U64.HI R61, R105, 0x2, R24 ;  /* 0x00000002693d7819 */ /* 0x000fc40000010218 */
[----:B------:R-:W-:Y:S02]  /*2780*/  CS2R R32, SRZ ;  /* 0x0000000000207805 */ /* 0x000fe4000001ff00 */
[----:B------:R-:W-:Y:S02]  /*2790*/  SHF.L.U64.HI R62, R104, 0x2, R25 ;  /* 0x00000002683e7819 */ /* 0x000fe40000010219 */
[----:B------:R-:W-:Y:S02]  /*27a0*/  CS2R R34, SRZ ;  /* 0x0000000000227805 */ /* 0x000fe4000001ff00 */
[----:B------:R-:W-:Y:S02]  /*27b0*/  SHF.R.S32.HI R27, RZ, 0x1f, R102 ;  /* 0x0000001fff1b7819 */ /* 0x000fe40000011466 */
[----:B------:R-:W-:Y:S02]  /*27c0*/  CS2R R36, SRZ ;  /* 0x0000000000247805 */ /* 0x000fe4000001ff00 */
[----:B------:R-:W-:-:S02]  /*27d0*/  SHF.L.U64.HI R63, R103, 0x2, R26 ;  /* 0x00000002673f7819 */ /* 0x000fc4000001021a */
[----:B------:R-:W-:Y:S02]  /*27e0*/  CS2R R38, SRZ ;  /* 0x0000000000267805 */ /* 0x000fe4000001ff00 */
[----:B------:R-:W-:Y:S01]  /*27f0*/  SHF.R.S32.HI R24, RZ, 0x1f, R101 ;  /* 0x0000001fff187819 */ /* 0x000fe20000011465 */
[----:B------:R-:W-:Y:S01]  /*2800*/  IMAD R87, R56, UR22, RZ ;  /* 0x0000001638577c24 */ /* 0x000fe2000f8e02ff */
[----:B------:R-:W-:Y:S01]  /*2810*/  SHF.R.S32.HI R25, RZ, 0x1f, R100 ;  /* 0x0000001fff197819 */ /* 0x000fe20000011464 */
[----:B------:R-:W-:Y:S01]  /*2820*/  IMAD R89, R53, UR22, RZ ;  /* 0x0000001635597c24 */ /* 0x000fe2000f8e02ff */
[----:B------:R-:W-:Y:S01]  /*2830*/  SHF.R.S32.HI R26, RZ, 0x1f, R99 ;  /* 0x0000001fff1a7819 */ /* 0x000fe20000011463 */
[----:B------:R-:W-:Y:S01]  /*2840*/  UIADD3 UR12, UR12, -0x80, URZ ;  /* 0xffffff800c0c7890 */ /* 0x000fe2000fffe03f */
[----:B------:R-:W-:Y:S01]  /*2850*/  SHF.L.U64.HI R64, R102, 0x2, R27 ;  /* 0x0000000266407819 */ /* 0x000fe2000001021b */
[----:B------:R-:W-:Y:S01]  /*2860*/  IMAD.U32 R27, RZ, RZ, UR16 ;  /* 0x00000010ff1b7e24 */ /* 0x000fe2000f8e00ff */
[----:B------:R-:W-:Y:S01]  /*2870*/  SHF.L.U64.HI R65, R101, 0x2, R24 ;  /* 0x0000000265417819 */ /* 0x000fe20000010218 */
[----:B------:R-:W-:Y:S01]  /*2880*/  IMAD.U32 R24, RZ, RZ, UR20 ;  /* 0x00000014ff187e24 */ /* 0x000fe2000f8e00ff */
[----:B------:R-:W-:Y:S01]  /*2890*/  SHF.L.U64.HI R82, R100, 0x2, R25 ;  /* 0x0000000264527819 */ /* 0x000fe20000010219 */
[----:B------:R-:W-:Y:S01]  /*28a0*/  UMOV UR13, 0x1 ;  /* 0x00000001000d7882 */ /* 0x000fe20000000000 */
[----:B------:R-:W-:Y:S01]  /*28b0*/  SHF.L.U64.HI R83, R99, 0x2, R26 ;  /* 0x0000000263537819 */ /* 0x000fe2000001021a */
[----:B------:R-:W-:Y:S01]  /*28c0*/  USHF.L.U64.HI UR16, UR20, 0x2, UR16 ;  /* 0x0000000214107899 */ /* 0x000fe20008010210 */
[----:B------:R-:W-:Y:S01]  /*28d0*/  SHF.R.S32.HI R25, RZ, 0x1f, R98 ;  /* 0x0000001fff197819 */ /* 0x000fe20000011462 */
[----:B------:R-:W-:Y:S01]  /*28e0*/  UMOV UR17, 0xffffffff ;  /* 0xffffffff00117882 */ /* 0x000fe20000000000 */
[----:B------:R-:W-:-:S02]  /*28f0*/  LEA R88, P0, R88, R107, 0x3 ;  /* 0x0000006b58587211 */ /* 0x000fc400078018ff */
[----:B------:R-:W-:Y:S02]  /*2900*/  SHF.R.U32.HI R26, RZ, 0x5, R0 ;  /* 0x00000005ff1a7819 */ /* 0x000fe40000011600 */
[----:B------:R-:W-:Y:S02]  /*2910*/  SHF.L.U64.HI R86, R98, 0x2, R25 ;  /* 0x0000000262567819 */ /* 0x000fe40000010219 */
[----:B------:R-:W-:Y:S02]  /*2920*/  R2UR UR21, R26 ;  /* 0x000000001a1572ca */ /* 0x000fe400000e0000 */
[----:B------:R-:W-:Y:S02]  /*2930*/  LEA.HI.X R28, R24, R28, R27, 0x3, P0 ;  /* 0x0000001c181c7211 */ /* 0x000fe400000f1c1b */
[----:B------:R-:W-:Y:S02]  /*2940*/  SHF.R.S32.HI R25, RZ, 0x1f, R94 ;  /* 0x0000001fff197819 */ /* 0x000fe4000001145e */
[----:B------:R-:W-:-:S02]  /*2950*/  LEA R99, P3, R94, UR5, 0x2 ;  /* 0x000000055e637c11 */ /* 0x000fc4000f8610ff */
[----:B------:R-:W-:Y:S02]  /*2960*/  SHF.R.S32.HI R26, RZ, 0x1f, R97 ;  /* 0x0000001fff1a7819 */ /* 0x000fe40000011461 */
[----:B------:R-:W-:Y:S02]  /*2970*/  LEA R100, P0, R97, UR5, 0x2 ;  /* 0x0000000561647c11 */ /* 0x000fe4000f8010ff */
[----:B------:R-:W-:Y:S02]  /*2980*/  LEA.HI.X R94, R94, UR8, R25, 0x2, P3 ;  /* 0x000000085e5e7c11 */ /* 0x000fe400098f1419 */
[----:B------:R-:W-:Y:S02]  /*2990*/  SHF.R.S32.HI R27, RZ, 0x1f, R96 ;  /* 0x0000001fff1b7819 */ /* 0x000fe40000011460 */
[----:B------:R-:W-:Y:S02]  /*29a0*/  SHF.R.S32.HI R24, RZ, 0x1f, R95 ;  /* 0x0000001fff187819 */ /* 0x000fe4000001145f */
[----:B------:R-:W-:-:S02]  /*29b0*/  LEA R30, P1, R96, UR5, 0x2 ;  /* 0x00000005601e7c11 */ /* 0x000fc4000f8210ff */
[----:B------:R-:W-:Y:S02]  /*29c0*/  LEA R29, P2, R95, UR5, 0x2 ;  /* 0x000000055f1d7c11 */ /* 0x000fe4000f8410ff */
[----:B------:R-:W-:Y:S02]  /*29d0*/  LEA.HI.X R105, R97, UR8, R26, 0x2, P0 ;  /* 0x0000000861697c11 */ /* 0x000fe400080f141a */
[----:B------:R-:W-:Y:S02]  /*29e0*/  SHF.R.S32.HI R25, RZ, 0x1f, R90 ;  /* 0x0000001fff197819 */ /* 0x000fe4000001145a */
[----:B------:R-:W-:Y:S02]  /*29f0*/  LEA R111, P3, R90, UR5, 0x2 ;  /* 0x000000055a6f7c11 */ /* 0x000fe4000f8610ff */
[----:B------:R-:W-:Y:S02]  /*2a00*/  SHF.R.S32.HI R26, RZ, 0x1f, R93 ;  /* 0x0000001fff1a7819 */ /* 0x000fe4000001145d */
[----:B------:R-:W-:-:S02]  /*2a10*/  LEA R101, P0, R93, UR5, 0x2 ;  /* 0x000000055d657c11 */ /* 0x000fc4000f8010ff */
[----:B------:R-:W-:Y:S02]  /*2a20*/  LEA.HI.X R96, R96, UR8, R27, 0x2, P1 ;  /* 0x0000000860607c11 */ /* 0x000fe400088f141b */
[----:B------:R-:W-:Y:S02]  /*2a30*/  LEA.HI.X R113, R95, UR8, R24, 0x2, P2 ;  /* 0x000000085f717c11 */ /* 0x000fe400090f1418 */
[----:B------:R-:W-:Y:S02]  /*2a40*/  LEA.HI.X R25, R90, UR8, R25, 0x2, P3 ;  /* 0x000000085a197c11 */ /* 0x000fe400098f1419 */
[----:B------:R-:W-:Y:S02]  /*2a50*/  SHF.R.S32.HI R27, RZ, 0x1f, R92 ;  /* 0x0000001fff1b7819 */ /* 0x000fe4000001145c */
[----:B------:R-:W-:Y:S02]  /*2a60*/  SHF.R.S32.HI R24, RZ, 0x1f, R91 ;  /* 0x0000001fff187819 */ /* 0x000fe4000001145b */
[----:B------:R-:W-:-:S02]  /*2a70*/  LEA R103, P1, R92, UR5, 0x2 ;  /* 0x000000055c677c11 */ /* 0x000fc4000f8210ff */
[----:B------:R-:W-:Y:S01]  /*2a80*/  LEA R107, P2, R91, UR5, 0x2 ;  /* 0x000000055b6b7c11 */ /* 0x000fe2000f8410ff */
[----:B------:R-:W-:Y:S01]  /*2a90*/  USHF.R.S32.HI UR5, URZ, 0x1f, UR4 ;  /* 0x0000001f3f057899 */ /* 0x000fe20008011404 */
[----:B------:R-:W-:Y:S01]  /*2aa0*/  LEA.HI.X R26, R93, UR8, R26, 0x2, P0 ;  /* 0x000000085d1a7c11 */ /* 0x000fe200080f141a */
[----:B------:R-:W-:Y:S01]  /*2ab0*/  IMAD R93, R46, UR22, RZ ;  /* 0x000000162e5d7c24 */ /* 0x000fe2000f8e02ff */
[----:B------:R-:W-:Y:S01]  /*2ac0*/  IADD3 R100, P4, R100, UR24, RZ ;  /* 0x0000001864647c10 */ /* 0x000fe2000ff9e0ff */
[----:B------:R-:W-:Y:S01]  /*2ad0*/  ULEA.HI UR5, UR5, UR4, URZ, 0x6 ;  /* 0x0000000405057291 */ /* 0x000fe2000f8f303f */
[----:B------:R-:W-:Y:S02]  /*2ae0*/  IADD3 R95, P5, R30, UR24, RZ ;  /* 0x000000181e5f7c10 */ /* 0x000fe4000ffbe0ff */
[----:B------:R-:W-:Y:S02]  /*2af0*/  CS2R R30, SRZ ;  /* 0x00000000001e7805 */ /* 0x000fe4000001ff00 */
[----:B------:R-:W-:Y:S01]  /*2b00*/  IADD3 R97, P3, R29, UR24, RZ ;  /* 0x000000181d617c10 */ /* 0x000fe2000ff7e0ff */
[----:B------:R-:W-:Y:S01]  /*2b10*/  USHF.R.S32.HI UR15, URZ, 0x6, UR5 ;  /* 0x000000063f0f7899 */ /* 0x000fe20008011405 */
[----:B------:R-:W-:Y:S01]  /*2b20*/  IADD3 R99, P0, R99, UR24, RZ ;  /* 0x0000001863637c10 */ /* 0x000fe2000ff1e0ff */
[----:B------:R-:W-:Y:S01]  /*2b30*/  UMOV UR4, URZ ;  /* 0x0000003f00047c82 */ /* 0x000fe20008000000 */
[----:B------:R-:W-:Y:S01]  /*2b40*/  LEA.HI.X R27, R92, UR8, R27, 0x2, P1 ;  /* 0x000000085c1b7c11 */ /* 0x000fe200088f141b */
[----:B------:R-:W-:Y:S01]  /*2b50*/  UIADD3 UR23, UR15, -0x2, URZ ;  /* 0xfffffffe0f177890 */ /* 0x000fe2000fffe03f */
[----:B------:R-:W-:Y:S01]  /*2b60*/  LEA.HI.X R24, R91, UR8, R24, 0x2, P2 ;  /* 0x000000085b187c11 */ /* 0x000fe200090f1418 */
[----:B------:R-:W-:Y:S01]  /*2b70*/  IMAD R91, R50, UR22, RZ ;  /* 0x00000016325b7c24 */ /* 0x000fe2000f8e02ff */
[----:B------:R-:W-:Y:S01]  /*2b80*/  IADD3.X R105, R105, UR25, RZ, P4, !PT ;  /* 0x0000001969697c10 */ /* 0x000fe2000a7fe4ff */
[----:B------:R-:W-:Y:S01]  /*2b90*/  USHF.L.U32 UR22, UR14, 0x2, URZ ;  /* 0x000000020e167899 */ /* 0x000fe2000800063f */
[----:B------:R-:W-:Y:S01]  /*2ba0*/  IADD3.X R109, R96, UR25, RZ, P5, !PT ;  /* 0x00000019606d7c10 */ /* 0x000fe2000affe4ff */
[----:B------:R-:W-:Y:S01]  /*2bb0*/  USHF.L.U64.HI UR14, UR14, 0x2, UR6 ;  /* 0x000000020e0e7899 */ /* 0x000fe20008010206 */
[----:B------:R-:W-:-:S02]  /*2bc0*/  IADD3.X R113, R113, UR25, RZ, P3, !PT ;  /* 0x0000001971717c10 */ /* 0x000fc40009ffe4ff */
[----:B------:R-:W-:Y:S02]  /*2bd0*/  IADD3 R101, P2, R101, UR24, RZ ;  /* 0x0000001865657c10 */ /* 0x000fe4000ff5e0ff */
[----:B------:R-:W-:Y:S02]  /*2be0*/  IADD3 R103, P1, R103, UR24, RZ ;  /* 0x0000001867677c10 */ /* 0x000fe4000ff3e0ff */
[----:B------:R-:W-:Y:S02]  /*2bf0*/  IADD3 R107, P4, R107, UR24, RZ ;  /* 0x000000186b6b7c10 */ /* 0x000fe4000ff9e0ff */
[----:B------:R-:W-:Y:S02]  /*2c00*/  IADD3 R111, P5, R111, UR24, RZ ;  /* 0x000000186f6f7c10 */ /* 0x000fe4000ffbe0ff */
[----:B------:R-:W-:Y:S02]  /*2c10*/  IADD3 R88, P3, R88, UR10, RZ ;  /* 0x0000000a58587c10 */ /* 0x000fe4000ff7e0ff */
[----:B------:R-:W-:-:S02]  /*2c20*/  IADD3.X R115, R94, UR25, RZ, P0, !PT ;  /* 0x000000195e737c10 */ /* 0x000fc400087fe4ff */
[----:B------:R-:W-:Y:S02]  /*2c30*/  SHF.R.S32.HI R92, RZ, 0x1f, R15 ;  /* 0x0000001fff5c7819 */ /* 0x000fe4000001140f */
[----:B------:R-:W-:Y:S02]  /*2c40*/  SHF.R.S32.HI R94, RZ, 0x1f, R13 ;  /* 0x0000001fff5e7819 */ /* 0x000fe4000001140d */
[----:B------:R-:W-:Y:S02]  /*2c50*/  SHF.R.S32.HI R69, RZ, 0x1f, R12 ;  /* 0x0000001fff457819 */ /* 0x000fe4000001140c */
[----:B------:R-:W-:Y:S02]  /*2c60*/  SHF.R.S32.HI R98, RZ, 0x1f, R11 ;  /* 0x0000001fff627819 */ /* 0x000fe4000001140b */
[----:B------:R-:W-:Y:S02]  /*2c70*/  SHF.R.S32.HI R125, RZ, 0x1f, R10 ;  /* 0x0000001fff7d7819 */ /* 0x000fe4000001140a */
[----:B------:R-:W-:-:S02]  /*2c80*/  IADD3.X R117, R26, UR25, RZ, P2, !PT ;  /* 0x000000191a757c10 */ /* 0x000fc400097fe4ff */
[----:B------:R-:W-:Y:S02]  /*2c90*/  IADD3.X R119, R27, UR25, RZ, P1, !PT ;  /* 0x000000191b777c10 */ /* 0x000fe40008ffe4ff */
[----:B------:R-:W-:Y:S02]  /*2ca0*/  CS2R R26, SRZ ;  /* 0x00000000001a7805 */ /* 0x000fe4000001ff00 */
[----:B------:R-:W-:Y:S02]  /*2cb0*/  IADD3.X R121, R24, UR25, RZ, P4, !PT ;  /* 0x0000001918797c10 */ /* 0x000fe4000a7fe4ff */
[----:B------:R-:W-:Y:S02]  /*2cc0*/  IADD3.X R123, R25, UR25, RZ, P5, !PT ;  /* 0x00000019197b7c10 */ /* 0x000fe4000affe4ff */
[----:B------:R-:W-:Y:S02]  /*2cd0*/  CS2R R24, SRZ ;  /* 0x0000000000187805 */ /* 0x000fe4000001ff00 */
[----:B------:R-:W-:-:S02]  /*2ce0*/  IADD3.X R90, R28, UR11, RZ, P3, !PT ;  /* 0x0000000b1c5a7c10 */ /* 0x000fc40009ffe4ff */
[----:B------:R-:W-:Y:S02]  /*2cf0*/  CS2R R28, SRZ ;  /* 0x00000000001c7805 */ /* 0x000fe4000001ff00 */
[----:B------:R-:W-:Y:S02]  /*2d00*/  SHF.L.U64.HI R92, R15, 0x2, R92 ;  /* 0x000000020f5c7819 */ /* 0x000fe4000001025c */
[----:B------:R-:W-:Y:S02]  /*2d10*/  SHF.L.U64.HI R94, R13, 0x2, R94 ;  /* 0x000000020d5e7819 */ /* 0x000fe4000001025e */
[----:B------:R-:W-:Y:S02]  /*2d20*/  SHF.L.U64.HI R96, R12, 0x2, R69 ;  /* 0x000000020c607819 */ /* 0x000fe40000010245 */
[----:B------:R-:W-:Y:S02]  /*2d30*/  SHF.L.U64.HI R98, R11, 0x2, R98 ;  /* 0x000000020b627819 */ /* 0x000fe40000010262 */
[----:B------:R-:W-:-:S07]  /*2d40*/  SHF.L.U64.HI R125, R10, 0x2, R125 ;  /* 0x000000020a7d7819 */ /* 0x000fce000001027d */
.L_x_1:
[----:B------:R-:W-:Y:S01]  /*2d50*/  UIADD3 UR17, UR17, 0x1, URZ ;  /* 0x0000000111117890 */ /* 0x000fe2000fffe03f */
[----:B------:R-:W-:-:S04]  /*2d60*/  DEPBAR.LE SB0, 0x2 ;  /* 0x000080800000791a */ /* 0x000fc80000000000 */
[----:B------:R-:W-:Y:S01]  /*2d70*/  BAR.SYNC.DEFER_BLOCKING 0x0 ;  /* 0x0000000000007b1d */ /* 0x000fe20000010000 */
[----:B------:R-:W-:Y:S01]  /*2d80*/  UISETP.GT.AND UP0, UPT, UR17, 0x2, UPT ;  /* 0x000000021100788c */ /* 0x000fe2000bf04270 */
[----:B------:R-:W-:Y:S01]  /*2d90*/  ISETP.GE.AND P0, PT, R3, UR12, PT ;  /* 0x0000000c03007c0c */ /* 0x000fe2000bf06270 */
[----:B------:R-:W-:Y:S01]  /*2da0*/  USHF.L.U32 UR5, UR21, 0x7, URZ ;  /* 0x0000000715057899 */ /* 0x000fe2000800063f */
[----:B------:R-:W-:Y:S01]  /*2db0*/  ISETP.GE.AND P1, PT, R9, UR12, PT ;  /* 0x0000000c09007c0c */ /* 0x000fe2000bf26270 */
[----:B------:R-:W-:Y:S01]  /*2dc0*/  USEL UR17, UR17, URZ, !UP0 ;  /* 0x0000003f11117287 */ /* 0x000fe2000c000000 */
[----:B------:R-:W-:Y:S01]  /*2dd0*/  ISETP.GE.AND P2, PT, R8, UR12, PT ;  /* 0x0000000c08007c0c */ /* 0x000fe2000bf46270 */
[----:B------:R-:W-:Y:S01]  /*2de0*/  USHF.L.U32 UR9, UR21, 0x5, URZ ;  /* 0x0000000515097899 */ /* 0x000fe2000800063f */
[----:B-1----:R-:W-:Y:S01]  /*2df0*/  SEL R68, RZ, 0x4, P0 ;  /* 0x00000004ff447807 */ /* 0x002fe20000000000 */
[----:B------:R-:W-:Y:S01]  /*2e00*/  ULEA UR6, UR17, UR7, 0xe ;  /* 0x0000000711067291 */ /* 0x000fe2000f8e703f */
[----:B------:R-:W-:Y:S01]  /*2e10*/  SEL R70, RZ, 0x4, P1 ;  /* 0x00000004ff467807 */ /* 0x000fe20000800000 */
[----:B------:R-:W-:Y:S01]  /*2e20*/  ULOP3.LUT UR8, UR5, 0x200, URZ, 0xc0, !UPT ;  /* 0x0000020005087892 */ /* 0x000fe2000f8ec03f */
[----:B------:R-:W-:Y:S01]  /*2e30*/  SEL R69, RZ, 0x4, P2 ;  /* 0x00000004ff457807 */ /* 0x000fe20001000000 */
[----:B------:R-:W-:Y:S01]  /*2e40*/  ULOP3.LUT UR9, UR9, 0x100, URZ, 0xc0, !UPT ;  /* 0x0000010009097892 */ /* 0x000fe2000f8ec03f */
[----:B------:R-:W-:Y:S01]  /*2e50*/  ISETP.GE.AND P6, PT, R14, UR12, PT ;  /* 0x0000000c0e007c0c */ /* 0x000fe2000bfc6270 */
[----:B------:R-:W-:Y:S01]  /*2e60*/  ULEA UR5, UR17, UR7, 0xf ;  /* 0x0000000711057291 */ /* 0x000fe2000f8e783f */
[----:B------:R-:W-:Y:S01]  /*2e70*/  ISETP.GE.AND P5, PT, R21, UR12, PT ;  /* 0x0000000c15007c0c */ /* 0x000fe2000bfa6270 */
[----:B------:R-:W-:-:S02]  /*2e80*/  UIADD3 UR6, UR6, 0x18000, URZ ;  /* 0x0001800006067890 */ /* 0x000fc4000fffe03f */
[----:B------:R-:W-:Y:S01]  /*2e90*/  ULEA.HI UR5, UR5, UR8, URZ, 0x1c ;  /* 0x0000000805057291 */ /* 0x000fe2000f8fe03f */
[----:B------:R-:W-:Y:S01]  /*2ea0*/  SEL R71, RZ, 0x4, P5 ;  /* 0x00000004ff477807 */ /* 0x000fe20002800000 */
[----:B------:R-:W-:Y:S02]  /*2eb0*/  ULEA.HI UR6, UR6, UR9, URZ, 0x1c ;  /* 0x0000000906067291 */ /* 0x000fe4000f8fe03f */
[----:B------:R-:W-:Y:S01]  /*2ec0*/  ULOP3.LUT UR8, UR5, 0x3fff, URZ, 0xc0, !UPT ;  /* 0x00003fff05087892 */ /* 0x000fe2000f8ec03f */
[----:B------:R-:W-:Y:S01]  /*2ed0*/  WARPGROUP.ARRIVE ;  /* 0x00000000000079c5 */ /* 0x000fe20000000000 */
[----:B------:R-:W-:Y:S01]  /*2ee0*/  ULOP3.LUT UR10, UR6, 0x3fff, URZ, 0xc0, !UPT ;  /* 0x00003fff060a7892 */ /* 0x000fe2000f8ec03f */
[----:B------:R-:W-:Y:S01]  /*2ef0*/  UMOV UR9, 0x40000040 ;  /* 0x4000004000097882 */ /* 0x000fe20000000000 */
[----:B------:R-:W-:Y:S01]  /*2f00*/  UMOV UR11, 0x40000040 ;  /* 0x40000040000b7882 */ /* 0x000fe20000000000 */
[----:B------:R-:W-:Y:S01]  /*2f10*/  UMOV UR5, URZ ;  /* 0x0000003f00057c82 */ /* 0x000fe20008000000 */
[----:B------:R-:W-:Y:S01]  /*2f20*/  UMOV UR6, URZ ;  /* 0x0000003f00067c82 */ /* 0x000fe20008000000 */
[----:B------:R-:W-:-:S04]  /*2f30*/  UIADD3 UR13, UR13, 0x1, URZ ;  /* 0x000000010d0d7890 */ /* 0x000fc8000fffe03f */
[----:B------:R-:W-:Y:S01]  /*2f40*/  HGMMA.64x32x8.F32.TF32 R24, gdesc[UR8], R24 ;  /* 0x04600000081879f0 */ /* 0x000fe20008702818 */
[----:B------:R-:W-:Y:S02]  /*2f50*/  UIADD3 UR8, UP0, UR8, 0x2, URZ ;  /* 0x0000000208087890 */ /* 0x000fe4000ff1e03f */
[----:B------:R-:W-:Y:S02]  /*2f60*/  UIADD3 UR10, UP1, UR10, 0x2, URZ ;  /* 0x000000020a0a7890 */ /* 0x000fe4000ff3e03f */
[----:B------:R-:W-:Y:S02]  /*2f70*/  UIADD3.X UR9, UR5, 0x40000040, URZ, UP0, !UPT ;  /* 0x4000004005097890 */ /* 0x000fe400087fe43f */
[----:B------:R-:W-:Y:S02]  /*2f80*/  UIADD3.X UR11, UR6, 0x40000040, URZ, UP1, !UPT ;  /* 0x40000040060b7890 */ /* 0x000fe40008ffe43f */
[----:B------:R-:W-:Y:S02]  /*2f90*/  UIADD3.64 UR24, UR8, 0x2, URZ ;  /* 0x0000000208187897 */ /* 0x000fe4000fffe03f */
[----:B------:R-:W-:-:S02]  /*2fa0*/  UIADD3.64 UR26, UR10, 0x2, URZ ;  /* 0x000000020a1a7897 */ /* 0x000fc4000fffe03f */
[----:B------:R-:W-:Y:S02]  /*2fb0*/  UISETP.GE.AND UP1, UPT, UR4, UR23, UPT ;  /* 0x000000170400728c */ /* 0x000fe4000bf26270 */
[----:B------:R-:W-:Y:S02]  /*2fc0*/  UISETP.GT.AND UP0, UPT, UR13, 0x2, UPT ;  /* 0x000000020d00788c */ /* 0x000fe4000bf04270 */
[----:B------:R-:W-:Y:S02]  /*2fd0*/  UIADD3 UR4, UR4, 0x1, URZ ;  /* 0x0000000104047890 */ /* 0x000fe4000fffe03f */
[----:B------:R-:W-:Y:S01]  /*2fe0*/  PLOP3.LUT P3, PT, PT, PT, UP1, 0x40, 0x0 ;  /* 0x000000000000781c */ /* 0x000fe20003f6e818 */
[----:B------:R-:W-:Y:S01]  /*2ff0*/  USEL UR13, UR13, URZ, !UP0 ;  /* 0x0000003f0d0d7287 */ /* 0x000fe2000c000000 */
[----:B------:R-:W-:Y:S01]  /*3000*/  PLOP3.LUT P0, PT, PT, PT, UP1, 0x40, 0x0 ;  /* 0x000000000000781c */ /* 0x000fe20003f0e818 */
[----:B------:R-:W-:Y:S01]  /*3010*/  UISETP.NE.U32.AND UP0, UPT, UR15, UR4, UPT ;  /* 0x000000040f00728c */ /* 0x000fe2000bf05070 */
[----:B------:R-:W-:Y:S01]  /*3020*/  PLOP3.LUT P4, PT, PT, PT, UP1, 0x40, 0x0 ;  /* 0x000000000000781c */ /* 0x000fe20003f8e818 */
[----:B------:R-:W-:Y:S01]  /*3030*/  ULEA UR5, UR13, UR7, 0xf ;  /* 0x000000070d057291 */ /* 0x000fe2000f8e783f */
[----:B------:R-:W-:-:S02]  /*3040*/  SEL R68, R68, RZ, P3 ;  /* 0x000000ff44447207 */ /* 0x000fc40001800000 */
[----:B------:R-:W-:Y:S02]  /*3050*/  SEL R70, R70, RZ, P0 ;  /* 0x000000ff46467207 */ /* 0x000fe40000000000 */
[----:B------:R-:W-:Y:S01]  /*3060*/  SEL R69, R69, RZ, P4 ;  /* 0x000000ff45457207 */ /* 0x000fe20002000000 */
[----:B------:R-:W-:Y:S01]  /*3070*/  VIADD R73, R2, UR5 ;  /* 0x0000000502497c36 */ /* 0x000fe20008000000 */
[----:B------:R-:W-:Y:S01]  /*3080*/  ISETP.NE.U32.AND P0, PT, R68, RZ, PT ;  /* 0x000000ff4400720c */ /* 0x000fe20003f05070 */
[----:B------:R-:W-:Y:S01]  /*3090*/  VIADD R77, R44, UR5 ;  /* 0x000000052c4d7c36 */ /* 0x000fe20008000000 */
[----:B------:R-:W-:Y:S01]  /*30a0*/  ISETP.NE.U32.AND P3, PT, R70, RZ, PT ;  /* 0x000000ff4600720c */ /* 0x000fe20003f65070 */
[----:B------:R-:W-:Y:S01]  /*30b0*/  VIADD R79, R48, UR5 ;  /* 0x00000005304f7c36 */ /* 0x000fe20008000000 */
[----:B------:R-:W-:Y:S01]  /*30c0*/  PLOP3.LUT P4, PT, PT, PT, UP1, 0x40, 0x0 ;  /* 0x000000000000781c */ /* 0x000fe20003f8e818 */
[----:B------:R-:W-:Y:S01]  /*30d0*/  VIADD R78, R54, UR5 ;  /* 0x00000005364e7c36 */ /* 0x000fe20008000000 */
[----:B------:R-:W-:-:S02]  /*30e0*/  PLOP3.LUT P2, PT, PT, PT, UP1, 0x40, 0x0 ;  /* 0x000000000000781c */ /* 0x000fc40003f4e818 */
[----:B------:R-:W-:Y:S02]  /*30f0*/  SEL R68, RZ, 0x4, P6 ;  /* 0x00000004ff447807 */ /* 0x000fe40003000000 */
[-C--:B------:R-:W-:Y:S02]  /*3100*/  LEA R70, P5, R10, R88.reuse, 0x2 ;  /* 0x000000580a467211 */ /* 0x080fe400078a10ff */
[----:B------:R-:W-:Y:S02]  /*3110*/  ISETP.NE.U32.AND P1, PT, R69, RZ, PT ;  /* 0x000000ff4500720c */ /* 0x000fe40003f25070 */
[----:B------:R-:W-:Y:S02]  /*3120*/  SEL R69, R68, RZ, P4 ;  /* 0x000000ff44457207 */ /* 0x000fe40002000000 */
[----:B------:R-:W-:Y:S01]  /*3130*/  SEL R72, R71, RZ, P2 ;  /* 0x000000ff47487207 */ /* 0x000fe20001000000 */
[----:B------:R-:W-:Y:S01]  /*3140*/  IMAD.X R71, R90, 0x1, R125, P5 ;  /* 0x000000015a477824 */ /* 0x000fe200028e067d */
[----:B------:R-:W-:-:S02]  /*3150*/  IADD3 R68, P2, R20, R88, RZ ;  /* 0x0000005814447210 */ /* 0x000fc40007f5e0ff */
[----:B------:R-:W-:Y:S02]  /*3160*/  ISETP.NE.U32.AND P5, PT, R69, RZ, PT ;  /* 0x000000ff4500720c */ /* 0x000fe40003fa5070 */
[----:B------:R-:W-:Y:S01]  /*3170*/  LEA R74, P6, R11, R88, 0x2 ;  /* 0x000000580b4a7211 */ /* 0x000fe200078c10ff */
[----:B------:R-:W-:Y:S01]  /*3180*/  IMAD.X R69, R90, 0x1, R64, P2 ;  /* 0x000000015a457824 */ /* 0x000fe200010e0640 */
[----:B------:R-:W-:Y:S02]  /*3190*/  ISETP.NE.U32.AND P4, PT, R72, RZ, PT ;  /* 0x000000ff4800720c */ /* 0x000fe40003f85070 */
[----:B------:R-:W-:Y:S01]  /*31a0*/  PLOP3.LUT P2, PT, PT, PT, UP1, 0x40, 0x0 ;  /* 0x000000000000781c */ /* 0x000fe20003f4e818 */
[----:B------:R-:W-:Y:S01]  /*31b0*/  IMAD.X R75, R90, 0x1, R98, P6 ;  /* 0x000000015a4b7824 */ /* 0x000fe200030e0662 */
[----:B------:R-:W-:Y:S01]  /*31c0*/  PLOP3.LUT P6, PT, PT, PT, UP1, 0x40, 0x0 ;  /* 0x000000000000781c */ /* 0x000fe20003fce818 */
[----:B------:R-:W-:Y:S04]  /*31d0*/  HGMMA.64x32x8.F32.TF32 R24, gdesc[UR8], R24 ;  /* 0x04600000081879f0 */ /* 0x000fe80008702818 */
[----:B------:R-:W-:Y:S01]  /*31e0*/  HGMMA.64x32x8.F32.TF32 R24, gdesc[UR24], R24 ;  /* 0x04600000181879f0 */ /* 0x000fe20008702818 */
[----:B------:R-:W-:-:S02]  /*31f0*/  UIADD3.64 UR24, UR8, 0x4, URZ ;  /* 0x0000000408187897 */ /* 0x000fc4000fffe03f */
[----:B------:R-:W-:-:S09]  /*3200*/  UIADD3.64 UR26, UR10, 0x4, URZ ;  /* 0x000000040a1a7897 */ /* 0x000fd2000fffe03f */
[----:B------:R-:W-:Y:S01]  /*3210*/  HGMMA.64x32x8.F32.TF32 R24, gdesc[UR24], R24 ;  /* 0x04600000181879f0 */ /* 0x000fe20008702818 */
[----:B------:R-:W-:Y:S02]  /*3220*/  UIADD3.64 UR24, UR8, 0x3fe, URZ ;  /* 0x000003fe08187897 */ /* 0x000fe4000fffe03f */
[----:B------:R-:W-:-:S09]  /*3230*/  UIADD3.64 UR26, UR10, 0x1fe, URZ ;  /* 0x000001fe0a1a7897 */ /* 0x000fd2000fffe03f */
[----:B------:R-:W-:Y:S01]  /*3240*/  HGMMA.64x32x8.F32.TF32 R24, gdesc[UR24], R24 ;  /* 0x04600000181879f0 */ /* 0x000fe20008702818 */
[----:B------:R-:W-:Y:S02]  /*3250*/  UIADD3.64 UR24, UR8, 0x400, URZ ;  /* 0x0000040008187897 */ /* 0x000fe4000fffe03f */
[----:B------:R-:W-:-:S09]  /*3260*/  UIADD3.64 UR26, UR10, 0x200, URZ ;  /* 0x000002000a1a7897 */ /* 0x000fd2000fffe03f */
[----:B------:R-:W-:Y:S01]  /*3270*/  HGMMA.64x32x8.F32.TF32 R24, gdesc[UR24], R24 ;  /* 0x04600000181879f0 */ /* 0x000fe20008702818 */
[----:B------:R-:W-:Y:S02]  /*3280*/  UIADD3.64 UR24, UR8, 0x402, URZ ;  /* 0x0000040208187897 */ /* 0x000fe4000fffe03f */
[----:B------:R-:W-:Y:S02]  /*3290*/  UIADD3.64 UR26, UR10, 0x202, URZ ;  /* 0x000002020a1a7897 */ /* 0x000fe4000fffe03f */
[----:B------:R-:W-:Y:S02]  /*32a0*/  UIADD3.64 UR8, UR8, 0x404, URZ ;  /* 0x0000040408087897 */ /* 0x000fe4000fffe03f */
[----:B------:R-:W-:-:S05]  /*32b0*/  UIADD3.64 UR10, UR10, 0x204, URZ ;  /* 0x000002040a0a7897 */ /* 0x000fca000fffe03f */
[----:B------:R-:W-:Y:S04]  /*32c0*/  HGMMA.64x32x8.F32.TF32 R24, gdesc[UR24], R24 ;  /* 0x04600000181879f0 */ /* 0x000fe80008702818 */
[----:B------:R-:W-:Y:S03]  /*32d0*/  HGMMA.64x32x8.F32.TF32 R24, gdesc[UR8], R24, gsb0 ;  /* 0x04600000081879f0 */ /* 0x000fe60008002818 */
[----:B------:R-:W-:Y:S02]  /*32e0*/  WARPGROUP.DEPBAR.LE gsb0, 0x1 ;  /* 0x00008000000079c5 */ /* 0x000fe40000010100 */
[----:B------:R-:W-:Y:S06]  /*32f0*/  BAR.SYNC.DEFER_BLOCKING 0x0 ;  /* 0x0000000000007b1d */ /* 0x000fec0000010000 */
[----:B------:R-:W-:Y:S01]  /*3300*/  @!PT LDS RZ, [RZ] ;  /* 0x00000000fffff984 */ /* 0x000fe20000000800 */
[----:B------:R-:W-:Y:S01]  /*3310*/  @!PT LDS RZ, [RZ] ;  /* 0x00000000fffff984 */ /* 0x000fe20000000800 */
[----:B------:R-:W-:Y:S01]  /*3320*/  @!PT LDS RZ, [RZ] ;  /* 0x00000000fffff984 */ /* 0x000fe20000000800 */
[----:B------:R-:W-:Y:S01]  /*3330*/  LDGSTS.E [R73], desc[UR18][R70.64], P0 ;  /* 0x0000000046497fae */ /* 0x000fe20008121852 */
[----:B------:R-:W-:-:S03]  /*3340*/  ISETP.GE.AND P0, PT, R40, UR12, PT ;  /* 0x0000000c28007c0c */ /* 0x000fc6000bf06270 */
[----:B------:R1:W-:Y:S01]  /*3350*/  LDGSTS.E [R73+0x4000], desc[UR18][R68.64], P1 ;  /* 0x0400000044497fae */ /* 0x0003e20008921852 */
[----:B------:R-:W-:Y:S02]  /*3360*/  ISETP.GE.AND P1, PT, R42, UR12, PT ;  /* 0x0000000c2a007c0c */ /* 0x000fe4000bf26270 */
[----:B------:R-:W-:Y:S01]  /*3370*/  SEL R72, RZ, 0x4, P0 ;  /* 0x00000004ff487807 */ /* 0x000fe20000000000 */
[----:B------:R2:W-:Y:S01]  /*3380*/  LDGSTS.E [R77], desc[UR18][R74.64], P3 ;  /* 0x000000004a4d7fae */ /* 0x0005e20009921852 */
[----:B------:R-:W-:Y:S02]  /*3390*/  ISETP.GE.AND P0, PT, R43, UR12, PT ;  /* 0x0000000c2b007c0c */ /* 0x000fe4000bf06270 */
[----:B------:R-:W-:Y:S02]  /*33a0*/  SEL R76, RZ, 0x4, P1 ;  /* 0x00000004ff4c7807 */ /* 0x000fe40000800000 */
[----:B------:R-:W-:Y:S02]  /*33b0*/  SEL R72, R72, RZ, P2 ;  /* 0x000000ff48487207 */ /* 0x000fe40001000000 */
[----:B------:R-:W-:-:S02]  /*33c0*/  PLOP3.LUT P2, PT, PT, PT, UP1, 0x40, 0x0 ;  /* 0x000000000000781c */ /* 0x000fc40003f4e818 */
[----:B-1----:R-:W-:Y:S02]  /*33d0*/  SEL R69, RZ, 0x4, P0 ;  /* 0x00000004ff457807 */ /* 0x002fe40000000000 */
[-C--:B------:R-:W-:Y:S01]  /*33e0*/  IADD3 R70, P1, R22, R88.reuse, RZ ;  /* 0x0000005816467210 */ /* 0x080fe20007f3e0ff */
[----:B--2---:R-:W-:Y:S01]  /*33f0*/  VIADD R75, R49, UR5 ;  /* 0x00000005314b7c36 */ /* 0x004fe20008000000 */
[----:B------:R-:W-:Y:S02]  /*3400*/  SEL R76, R76, RZ, P6 ;  /* 0x000000ff4c4c7207 */ /* 0x000fe40003000000 */
[----:B------:R-:W-:Y:S01]  /*3410*/  LEA R68, P6, R12, R88, 0x2 ;  /* 0x000000580c447211 */ /* 0x000fe200078c10ff */
[----:B------:R-:W-:Y:S01]  /*3420*/  IMAD.X R71, R90, 0x1, R65, P1 ;  /* 0x000000015a477824 */ /* 0x000fe200008e0641 */
[----:B------:R-:W-:Y:S02]  /*3430*/  SEL R69, R69, RZ, P2 ;  /* 0x000000ff45457207 */ /* 0x000fe40001000000 */
[----:B------:R-:W-:-:S02]  /*3440*/  ISETP.NE.U32.AND P0, PT, R72, RZ, PT ;  /* 0x000000ff4800720c */ /* 0x000fc40003f05070 */
[----:B------:R-:W-:Y:S01]  /*3450*/  ISETP.NE.U32.AND P2, PT, R69, RZ, PT ;  /* 0x000000ff4500720c */ /* 0x000fe20003f45070 */
[----:B------:R-:W-:Y:S01]  /*3460*/  IMAD.X R69, R90, 0x1, R96, P6 ;  /* 0x000000015a457824 */ /* 0x000fe200030e0660 */
[----:B------:R-:W-:Y:S01]  /*3470*/  LDGSTS.E [R77+0x4000], desc[UR18][R70.64], P5 ;  /* 0x04000000464d7fae */ /* 0x000fe2000a921852 */
[----:B------:R-:W-:Y:S02]  /*3480*/  ISETP.GE.AND P3, PT, R45, UR12, PT ;  /* 0x0000000c2d007c0c */ /* 0x000fe4000bf66270 */
[----:B------:R-:W-:Y:S01]  /*3490*/  ISETP.GE.AND P5, PT, R46, UR12, PT ;  /* 0x0000000c2e007c0c */ /* 0x000fe2000bfa6270 */
[----:B------:R1:W-:Y:S01]  /*34a0*/  LDGSTS.E [R79], desc[UR18][R68.64], P4 ;  /* 0x00000000444f7fae */ /* 0x0003e2000a121852 */
[----:B------:R-:W-:Y:S02]  /*34b0*/  IADD3 R72, P4, R23, R88, RZ ;  /* 0x0000005817487210 */ /* 0x000fe40007f9e0ff */
[----:B------:R-:W-:Y:S02]  /*34c0*/  ISETP.NE.U32.AND P1, PT, R76, RZ, PT ;  /* 0x000000ff4c00720c */ /* 0x000fe40003f25070 */
[----:B------:R-:W-:Y:S01]  /*34d0*/  PLOP3.LUT P6, PT, PT, PT, UP1, 0x40, 0x0 ;  /* 0x000000000000781c */ /* 0x000fe20003fce818 */
[----:B------:R-:W-:Y:S01]  /*34e0*/  IMAD.X R73, R90, 0x1, R82, P4 ;  /* 0x000000015a497824 */ /* 0x000fe200020e0652 */
[----:B------:R-:W-:-:S02]  /*34f0*/  ISETP.GE.AND P4, PT, R47, UR12, PT ;  /* 0x0000000c2f007c0c */ /* 0x000fc4000bf86270 */
[----:B------:R-:W-:Y:S02]  /*3500*/  SEL R76, RZ, 0x4, P3 ;  /* 0x00000004ff4c7807 */ /* 0x000fe40001800000 */
[----:B------:R-:W-:Y:S01]  /*3510*/  SEL R74, RZ, 0x4, P5 ;  /* 0x00000004ff4a7807 */ /* 0x000fe20002800000 */
[----:B------:R2:W-:Y:S01]  /*3520*/  LDGSTS.E [R79+0x4000], desc[UR18][R72.64], P0 ;  /* 0x04000000484f7fae */ /* 0x0005e20008121852 */
[----:B------:R-:W-:Y:S02]  /*3530*/  PLOP3.LUT P5, PT, PT, PT, UP1, 0x40, 0x0 ;  /* 0x000000000000781c */ /* 0x000fe40003fae818 */
[----:B-1----:R-:W-:Y:S02]  /*3540*/  SEL R69, RZ, 0x4, P4 ;  /* 0x00000004ff457807 */ /* 0x002fe40002000000 */
[----:B------:R-:W-:Y:S02]  /*3550*/  LEA R68, P4, R13, R88, 0x2 ;  /* 0x000000580d447211 */ /* 0x000fe400078810ff */
[----:B------:R-:W-:-:S02]  /*3560*/  SEL R76, R76, RZ, P6 ;  /* 0x000000ff4c4c7207 */ /* 0x000fc40003000000 */
[----:B------:R-:W-:Y:S01]  /*3570*/  SEL R71, R69, RZ, P5 ;  /* 0x000000ff45477207 */ /* 0x000fe20002800000 */
[C---:B------:R-:W-:Y:S01]  /*3580*/  IMAD.X R69, R90.reuse, 0x1, R94, P4 ;  /* 0x000000015a457824 */ /* 0x040fe200020e065e */
[----:B------:R-:W-:Y:S01]  /*3590*/  IADD3 R70, P6, R41, R88, RZ ;  /* 0x0000005829467210 */ /* 0x000fe20007fde0ff */
[----:B--2---:R-:W-:Y:S01]  /*35a0*/  IMAD.MOV.U32 R72, RZ, RZ, R88 ;  /* 0x000000ffff487224 */ /* 0x004fe200078e0058 */
[----:B------:R-:W-:Y:S01]  /*35b0*/  PLOP3.LUT P3, PT, PT, PT, UP1, 0x40, 0x0 ;  /* 0x000000000000781c */ /* 0x000fe20003f6e818 */
[----:B------:R-:W-:Y:S01]  /*35c0*/  IMAD.MOV.U32 R73, RZ, RZ, R90 ;  /* 0x000000ffff497224 */ /* 0x000fe200078e005a */
[----:B------:R-:W-:Y:S01]  /*35d0*/  ISETP.NE.U32.AND P4, PT, R71, RZ, PT ;  /* 0x000000ff4700720c */ /* 0x000fe20003f85070 */
[----:B------:R-:W-:Y:S01]  /*35e0*/  IMAD.X R71, R90, 0x1, R83, P6 ;  /* 0x000000015a477824 */ /* 0x000fe200030e0653 */
[----:B------:R-:W-:Y:S01]  /*35f0*/  SEL R74, R74, RZ, P3 ;  /* 0x000000ff4a4a7207 */ /* 0x000fe20001800000 */
[----:B------:R1:W-:Y:S01]  /*3600*/  LDGSTS.E [R75], desc[UR18][R68.64], P1 ;  /* 0x00000000444b7fae */ /* 0x0003e20008921852 */
[----:B------:R-:W-:Y:S01]  /*3610*/  ISETP.GE.AND P0, PT, R50, UR12, PT ;  /* 0x0000000c32007c0c */ /* 0x000fe2000bf06270 */
[----:B------:R-:W-:Y:S01]  /*3620*/  VIADD R79, R52, UR5 ;  /* 0x00000005344f7c36 */ /* 0x000fe20008000000 */
[----:B------:R-:W-:Y:S01]  /*3630*/  ISETP.GE.AND P1, PT, R51, UR12, PT ;  /* 0x0000000c33007c0c */ /* 0x000fe2000bf26270 */
[----:B------:R2:W-:Y:S01]  /*3640*/  LDGSTS.E [R75+0x4000], desc[UR18][R70.64], P2 ;  /* 0x04000000464b7fae */ /* 0x0005e20009121852 */
[----:B------:R-:W-:-:S02]  /*3650*/  ISETP.GE.AND P2, PT, R53, UR12, PT ;  /* 0x0000000c35007c0c */ /* 0x000fc4000bf46270 */
[----:B------:R-:W-:Y:S02]  /*3660*/  ISETP.NE.U32.AND P5, PT, R74, RZ, PT ;  /* 0x000000ff4a00720c */ /* 0x000fe40003fa5070 */
[----:B------:R-:W-:Y:S02]  /*3670*/  ISETP.NE.U32.AND P3, PT, R76, RZ, PT ;  /* 0x000000ff4c00720c */ /* 0x000fe40003f65070 */
[----:B------:R-:W-:Y:S02]  /*3680*/  PLOP3.LUT P6, PT, PT, PT, UP1, 0x40, 0x0 ;  /* 0x000000000000781c */ /* 0x000fe40003fce818 */
[----:B------:R-:W-:Y:S02]  /*3690*/  SEL R74, RZ, 0x4, P0 ;  /* 0x00000004ff4a7807 */ /* 0x000fe40000000000 */
[----:B------:R-:W-:Y:S02]  /*36a0*/  SEL R76, RZ, 0x4, P1 ;  /* 0x00000004ff4c7807 */ /* 0x000fe40000800000 */
[----:B-1----:R-:W-:-:S02]  /*36b0*/  SEL R69, RZ, 0x4, P2 ;  /* 0x00000004ff457807 */ /* 0x002fc40001000000 */
[----:B------:R-:W-:Y:S02]  /*36c0*/  PLOP3.LUT P0, PT, PT, PT, UP1, 0x40, 0x0 ;  /* 0x000000000000781c */ /* 0x000fe40003f0e818 */
[----:B------:R-:W-:Y:S02]  /*36d0*/  PLOP3.LUT P1, PT, PT, PT, UP1, 0x40, 0x0 ;  /* 0x000000000000781c */ /* 0x000fe40003f2e818 */
[-C--:B------:R-:W-:Y:S02]  /*36e0*/  LEA R68, P2, R15, R88.reuse, 0x2 ;  /* 0x000000580f447211 */ /* 0x080fe400078410ff */
[----:B------:R-:W-:Y:S02]  /*36f0*/  SEL R74, R74, RZ, P6 ;  /* 0x000000ff4a4a7207 */ /* 0x000fe40003000000 */
[----:B------:R-:W-:Y:S02]  /*3700*/  SEL R76, R76, RZ, P0 ;  /* 0x000000ff4c4c7207 */ /* 0x000fe40000000000 */
[----:B--2---:R-:W-:Y:S01]  /*3710*/  SEL R71, R69, RZ, P1 ;  /* 0x000000ff45477207 */ /* 0x004fe20000800000 */
[----:B------:R-:W-:Y:S01]  /*3720*/  IMAD.X R69, R90, 0x1, R92, P2 ;  /* 0x000000015a457824 */ /* 0x000fe200010e065c */
[----:B------:R-:W-:Y:S01]  /*3730*/  ISETP.NE.U32.AND P0, PT, R74, RZ, PT ;  /* 0x000000ff4a00720c */ /* 0x000fe20003f05070 */
[----:B------:R-:W-:Y:S01]  /*3740*/  IMAD.WIDE R74, R93, 0x4, R72 ;  /* 0x000000045d4a7825 */ /* 0x000fe200078e0248 */
[----:B------:R-:W-:-:S02]  /*3750*/  IADD3 R70, P1, R17, R88, RZ ;  /* 0x0000005811467210 */ /* 0x000fc40007f3e0ff */
[----:B------:R-:W-:Y:S01]  /*3760*/  ISETP.NE.U32.AND P6, PT, R71, RZ, PT ;  /* 0x000000ff4700720c */ /* 0x000fe20003fc5070 */
[----:B------:R1:W-:Y:S01]  /*3770*/  LDGSTS.E [R79], desc[UR18][R68.64], P3 ;  /* 0x00000000444f7fae */ /* 0x0003e20009921852 */
[----:B------:R-:W-:Y:S01]  /*3780*/  ISETP.NE.U32.AND P2, PT, R76, RZ, PT ;  /* 0x000000ff4c00720c */ /* 0x000fe20003f45070 */
[----:B------:R-:W-:Y:S01]  /*3790*/  IMAD.X R71, R90, 0x1, R61, P1 ;  /* 0x000000015a477824 */ /* 0x000fe200008e063d */
[----:B------:R-:W-:Y:S01]  /*37a0*/  ISETP.GE.AND P1, PT, R55, UR12, PT ;  /* 0x0000000c37007c0c */ /* 0x000fe2000bf26270 */
[----:B------:R2:W-:Y:S01]  /*37b0*/  LDGSTS.E [R79+0x4000], desc[UR18][R74.64], P5 ;  /* 0x040000004a4f7fae */ /* 0x0005e2000a921852 */
[----:B------:R-:W-:Y:S01]  /*37c0*/  IADD3 R80, P5, R18, R88, RZ ;  /* 0x0000005812507210 */ /* 0x000fe20007fbe0ff */
[----:B------:R-:W-:Y:S01]  /*37d0*/  IMAD.WIDE R76, R91, 0x4, R72 ;  /* 0x000000045b4c7825 */ /* 0x000fe200078e0248 */
[----:B------:R-:W-:Y:S01]  /*37e0*/  ISETP.GE.AND P3, PT, R6, UR12, PT ;  /* 0x0000000c06007c0c */ /* 0x000fe2000bf66270 */
[----:B------:R3:W-:Y:S01]  /*37f0*/  LDGSTS.E [R78], desc[UR18][R70.64], P4 ;  /* 0x00000000464e7fae */ /* 0x0007e2000a121852 */
[----:B------:R-:W-:Y:S01]  /*3800*/  ISETP.GE.AND P4, PT, R56, UR12, PT ;  /* 0x0000000c38007c0c */ /* 0x000fe2000bf86270 */
[----:B------:R-:W-:Y:S01]  /*3810*/  IMAD.X R81, R90, 0x1, R62, P5 ;  /* 0x000000015a517824 */ /* 0x000fe200028e063e */
[----:B------:R-:W-:Y:S01]  /*3820*/  PLOP3.LUT P5, PT, PT, PT, UP1, 0x40, 0x0 ;  /* 0x000000000000781c */ /* 0x000fe20003fae818 */
[----:B------:R4:W-:Y:S01]  /*3830*/  LDGSTS.E [R78+0x4000], desc[UR18][R76.64], P0 ;  /* 0x040000004c4e7fae */ /* 0x0009e20008121852 */
[----:B-1----:R-:W-:Y:S01]  /*3840*/  SEL R68, RZ, 0x4, P1 ;  /* 0x00000004ff447807 */ /* 0x002fe20000800000 */
[----:B------:R-:W-:Y:S01]  /*3850*/  UIADD3 UR12, UR12, -0x40, URZ ;  /* 0xffffffc00c0c7890 */ /* 0x000fe2000fffe03f */
[----:B------:R-:W-:Y:S01]  /*3860*/  PLOP3.LUT P1, PT, PT, PT, UP1, 0x40, 0x0 ;  /* 0x000000000000781c */ /* 0x000fe20003f2e818 */
[----:B--2---:R-:W-:Y:S01]  /*3870*/  IMAD.U32 R75, RZ, RZ, UR20 ;  /* 0x00000014ff4b7e24 */ /* 0x004fe2000f8e00ff */
[----:B------:R-:W-:-:S02]  /*3880*/  SEL R69, RZ, 0x4, P4 ;  /* 0x00000004ff457807 */ /* 0x000fc40002000000 */
[----:B------:R-:W-:Y:S02]  /*3890*/  SEL R68, R68, RZ, P5 ;  /* 0x000000ff44447207 */ /* 0x000fe40002800000 */
[----:B---3--:R-:W-:Y:S02]  /*38a0*/  SEL R70, R69, RZ, P1 ;  /* 0x000000ff45467207 */ /* 0x008fe40000800000 */
[----:B------:R-:W-:Y:S01]  /*38b0*/  ISETP.NE.U32.AND P1, PT, R68, RZ, PT ;  /* 0x000000ff4400720c */ /* 0x000fe20003f25070 */
[--C-:B------:R-:W-:Y:S01]  /*38c0*/  IMAD.WIDE R68, R89, 0x4, R72.reuse ;  /* 0x0000000459447825 */ /* 0x100fe200078e0248 */
[----:B------:R-:W-:Y:S02]  /*38d0*/  PLOP3.LUT P4, PT, PT, PT, UP1, 0x40, 0x0 ;  /* 0x000000000000781c */ /* 0x000fe40003f8e818 */
[----:B------:R-:W-:Y:S01]  /*38e0*/  SEL R71, RZ, 0x4, P3 ;  /* 0x00000004ff477807 */ /* 0x000fe20001800000 */
[----:B------:R-:W-:Y:S01]  /*38f0*/  IMAD.WIDE R72, R87, 0x4, R72 ;  /* 0x0000000457487825 */ /* 0x000fe200078e0248 */
[----:B------:R-:W-:-:S02]  /*3900*/  IADD3 R84, P0, R19, R88, RZ ;  /* 0x0000005813547210 */ /* 0x000fc40007f1e0ff */
[----:B------:R-:W-:Y:S01]  /*3910*/  SEL R74, R71, RZ, P4 ;  /* 0x000000ff474a7207 */ /* 0x000fe20002000000 */
[----:B------:R-:W-:Y:S01]  /*3920*/  VIADD R71, R57, UR5 ;  /* 0x0000000539477c36 */ /* 0x000fe20008000000 */
[----:B------:R-:W-:Y:S01]  /*3930*/  LEA R88, P3, R75, R88, 0x2 ;  /* 0x000000584b587211 */ /* 0x000fe200078610ff */
[----:B------:R-:W-:Y:S01]  /*3940*/  IMAD.X R85, R90, 0x1, R63, P0 ;  /* 0x000000015a557824 */ /* 0x000fe200000e063f */
[----:B----4-:R-:W-:Y:S01]  /*3950*/  IADD3 R78, P0, R16, R111, RZ ;  /* 0x0000006f104e7210 */ /* 0x010fe20007f1e0ff */
[----:B------:R-:W-:Y:S01]  /*3960*/  VIADD R75, R58, UR5 ;  /* 0x000000053a4b7c36 */ /* 0x000fe20008000000 */
[----:B------:R1:W-:Y:S01]  /*3970*/  LDGSTS.E [R71], desc[UR18][R80.64], P2 ;  /* 0x0000000050477fae */ /* 0x0003e20009121852 */
[----:B------:R-:W-:Y:S01]  /*3980*/  ISETP.NE.U32.AND P5, PT, R70, RZ, PT ;  /* 0x000000ff4600720c */ /* 0x000fe20003fa5070 */
[----:B------:R-:W-:Y:S01]  /*3990*/  ULEA UR5, UR13, UR7, 0xe ;  /* 0x000000070d057291 */ /* 0x000fe2000f8e703f */
[----:B------:R-:W-:Y:S01]  /*39a0*/  ISETP.NE.U32.AND P4, PT, R74, RZ, PT ;  /* 0x000000ff4a00720c */ /* 0x000fe20003f85070 */
[----:B------:R2:W-:Y:S01]  /*39b0*/  LDGSTS.E [R71+0x4000], desc[UR18][R68.64], P6 ;  /* 0x0400000044477fae */ /* 0x0005e2000b121852 */
[----:B------:R-:W-:Y:S01]  /*39c0*/  IMAD.X R79, R123, 0x1, R86, P0 ;  /* 0x000000017b4f7824 */ /* 0x000fe200000e0656 */
[----:B------:R-:W-:-:S02]  /*39d0*/  IADD3 R76, P0, R16, R103, RZ ;  /* 0x00000067104c7210 */ /* 0x000fc40007f1e0ff */
[----:B------:R3:W-:Y:S01]  /*39e0*/  LDGSTS.E [R75], desc[UR18][R84.64], P1 ;  /* 0x00000000544b7fae */ /* 0x0007e20008921852 */
[----:B------:R-:W-:Y:S02]  /*39f0*/  IADD3.X R90, R90, UR16, RZ, P3, !PT ;  /* 0x000000105a5a7c10 */ /* 0x000fe40009ffe4ff */
[--C-:B------:R-:W-:Y:S01]  /*3a00*/  IMAD.X R77, R119, 0x1, R86.reuse, P0 ;  /* 0x00000001774d7824 */ /* 0x100fe200000e0656 */
[C---:B-1----:R-:W-:Y:S02]  /*3a10*/  IADD3 R80, P1, R16.reuse, R107, RZ ;  /* 0x0000006b10507210 */ /* 0x042fe40007f3e0ff */
[C---:B------:R-:W-:Y:S01]  /*3a20*/  IADD3 R70, P0, R16.reuse, R99, RZ ;  /* 0x0000006310467210 */ /* 0x040fe20007f1e0ff */
[----:B------:R1:W-:Y:S02]  /*3a30*/  LDGSTS.E [R75+0x4000], desc[UR18][R72.64], P5 ;  /* 0x04000000484b7fae */ /* 0x0003e4000a921852 */
[----:B------:R-:W-:Y:S01]  /*3a40*/  IMAD.X R81, R121, 0x1, R86, P1 ;  /* 0x0000000179517824 */ /* 0x000fe200008e0656 */
[----:B--2---:R-:W-:Y:S01]  /*3a50*/  IADD3 R68, P1, R16, R101, RZ ;  /* 0x0000006510447210 */ /* 0x004fe20007f3e0ff */
[----:B------:R-:W0:Y:S01]  /*3a60*/  LDGDEPBAR ;  /* 0x00000000000079af */ /* 0x000e220000000000 */
[----:B---3--:R-:W-:-:S02]  /*3a70*/  VIADD R85, R5, UR5 ;  /* 0x0000000505557c36 */ /* 0x008fc40008000000 */
[--C-:B------:R-:W-:Y:S02]  /*3a80*/  IMAD.X R71, R115, 0x1, R86.reuse, P0 ;  /* 0x0000000173477824 */ /* 0x100fe400000e0656 */
[--C-:B------:R-:W-:Y:S01]  /*3a90*/  IMAD.X R69, R117, 0x1, R86.reuse, P1 ;  /* 0x0000000175457824 */ /* 0x100fe200008e0656 */
[C---:B------:R-:W-:Y:S01]  /*3aa0*/  IADD3 R74, P1, R16.reuse, R97, RZ ;  /* 0x00000061104a7210 */ /* 0x040fe20007f3e0ff */
[----:B------:R2:W-:Y:S01]  /*3ab0*/  LDGSTS.E [R85+0x18000], desc[UR18][R78.64], P4 ;  /* 0x180000004e557fae */ /* 0x0005e2000a121852 */
[----:B------:R-:W-:Y:S02]  /*3ac0*/  IADD3 R97, P5, R97, UR22, RZ ;  /* 0x0000001661617c10 */ /* 0x000fe4000ffbe0ff */
[----:B-1----:R-:W-:Y:S01]  /*3ad0*/  IADD3 R72, P2, R16, R95, RZ ;  /* 0x0000005f10487210 */ /* 0x002fe20007f5e0ff */
[C-C-:B------:R-:W-:Y:S01]  /*3ae0*/  IMAD.X R75, R113.reuse, 0x1, R86.reuse, P1 ;  /* 0x00000001714b7824 */ /* 0x140fe200008e0656 */
[----:B------:R-:W-:Y:S01]  /*3af0*/  IADD3.X R113, R113, UR14, RZ, P5, !PT ;  /* 0x0000000e71717c10 */ /* 0x000fe2000affe4ff */
[----:B------:R1:W-:Y:S01]  /*3b00*/  LDGSTS.E [R85+0x18400], desc[UR18][R80.64], P4 ;  /* 0x1840000050557fae */ /* 0x0003e2000a121852 */
[----:B------:R-:W-:Y:S01]  /*3b10*/  PLOP3.LUT P5, PT, PT, PT, UP0, 0x80, 0x0 ;  /* 0x000000000000781c */ /* 0x000fe20003faf008 */
[----:B------:R-:W-:Y:S01]  /*3b20*/  IMAD.X R73, R109, 0x1, R86, P2 ;  /* 0x000000016d497824 */ /* 0x000fe200010e0656 */
[----:B------:R-:W-:Y:S01]  /*3b30*/  IADD3 R95, P6, R95, UR22, RZ ;  /* 0x000000165f5f7c10 */ /* 0x000fe2000ffde0ff */
[----:B------:R1:W-:Y:S01]  /*3b40*/  LDGSTS.E [R85+0x18800], desc[UR18][R76.64], P4 ;  /* 0x188000004c557fae */ /* 0x0003e2000a121852 */
[----:B------:R-:W-:-:S02]  /*3b50*/  IADD3 R103, P2, R103, UR22, RZ ;  /* 0x0000001667677c10 */ /* 0x000fc4000ff5e0ff */
[----:B--2---:R-:W-:Y:S01]  /*3b60*/  IADD3 R78, P0, R16, R100, RZ ;  /* 0x00000064104e7210 */ /* 0x004fe20007f1e0ff */
[----:B------:R1:W-:Y:S01]  /*3b70*/  LDGSTS.E [R85+0x18c00], desc[UR18][R68.64], P4 ;  /* 0x18c0000044557fae */ /* 0x0003e2000a121852 */
[----:B------:R-:W-:Y:S02]  /*3b80*/  IADD3 R100, P1, R100, UR22, RZ ;  /* 0x0000001664647c10 */ /* 0x000fe4000ff3e0ff */
[----:B------:R-:W-:Y:S01]  /*3b90*/  IADD3.X R109, R109, UR14, RZ, P6, !PT ;  /* 0x0000000e6d6d7c10 */ /* 0x000fe2000b7fe4ff */
[C---:B------:R-:W-:Y:S01]  /*3ba0*/  IMAD.X R79, R105.reuse, 0x1, R86, P0 ;  /* 0x00000001694f7824 */ /* 0x040fe200000e0656 */
[----:B------:R1:W-:Y:S01]  /*3bb0*/  LDGSTS.E [R85+0x19000], desc[UR18][R70.64], P4 ;  /* 0x1900000046557fae */ /* 0x0003e2000a121852 */
[----:B------:R-:W-:Y:S02]  /*3bc0*/  IADD3.X R105, R105, UR14, RZ, P1, !PT ;  /* 0x0000000e69697c10 */ /* 0x000fe40008ffe4ff */
[----:B------:R-:W-:Y:S01]  /*3bd0*/  IADD3 R99, P0, R99, UR22, RZ ;  /* 0x0000001663637c10 */ /* 0x000fe2000ff1e0ff */
[----:B------:R1:W-:Y:S01]  /*3be0*/  LDGSTS.E [R85+0x19400], desc[UR18][R74.64], P4 ;  /* 0x194000004a557fae */ /* 0x0003e2000a121852 */
[----:B------:R-:W-:-:S02]  /*3bf0*/  IADD3 R107, P1, R107, UR22, RZ ;  /* 0x000000166b6b7c10 */ /* 0x000fc4000ff3e0ff */
[----:B------:R-:W-:Y:S01]  /*3c00*/  IADD3 R111, P6, R111, UR22, RZ ;  /* 0x000000166f6f7c10 */ /* 0x000fe2000ffde0ff */
[----:B------:R1:W-:Y:S01]  /*3c10*/  LDGSTS.E [R85+0x19800], desc[UR18][R72.64], P4 ;  /* 0x1980000048557fae */ /* 0x0003e2000a121852 */
[----:B------:R-:W-:Y:S02]  /*3c20*/  IADD3.X R115, R115, UR14, RZ, P0, !PT ;  /* 0x0000000e73737c10 */ /* 0x000fe400087fe4ff */
[----:B------:R-:W-:Y:S01]  /*3c30*/  IADD3.X R119, R119, UR14, RZ, P2, !PT ;  /* 0x0000000e77777c10 */ /* 0x000fe200097fe4ff */
[----:B------:R1:W-:Y:S01]  /*3c40*/  LDGSTS.E [R85+0x19c00], desc[UR18][R78.64], P4 ;  /* 0x19c000004e557fae */ /* 0x0003e2000a121852 */
[----:B------:R-:W-:Y:S02]  /*3c50*/  IADD3 R101, P4, R101, UR22, RZ ;  /* 0x0000001665657c10 */ /* 0x000fe4000ff9e0ff */
[----:B------:R-:W-:Y:S01]  /*3c60*/  IADD3.X R121, R121, UR14, RZ, P1, !PT ;  /* 0x0000000e79797c10 */ /* 0x000fe20008ffe4ff */
[----:B------:R-:W0:Y:S01]  /*3c70*/  LDGDEPBAR ;  /* 0x00000000000079af */ /* 0x000e220000000000 */
[----:B------:R-:W-:-:S02]  /*3c80*/  IADD3.X R117, R117, UR14, RZ, P4, !PT ;  /* 0x0000000e75757c10 */ /* 0x000fc4000a7fe4ff */
[----:B------:R-:W-:Y:S01]  /*3c90*/  IADD3.X R123, R123, UR14, RZ, P6, !PT ;  /* 0x0000000e7b7b7c10 */ /* 0x000fe2000b7fe4ff */
[----:B------:R-:W-:Y:S06]  /*3ca0*/  @P5 BRA `(.L_x_1) ;  /* 0xfffffff000285947 */ /* 0x000fec000383ffff */
.L_x_0:
[----:B------:R-:W-:Y:S02]  /*3cb0*/  WARPGROUP.DEPBAR.LE gsb0, 0x0 ;  /* 0x00008000000079c5 */ /* 0x000fe40000010000 */
[----:B------:R-:W-:-:S04]  /*3cc0*/  DEPBAR.LE SB0, 0x0 ;  /* 0x000080000000791a */ /* 0x000fc80000000000 */
[----:B------:R-:W-:Y:S01]  /*3cd0*/  R2UR UR4, R59 ;  /* 0x000000003b0472ca */ /* 0x000fe200000e0000 */
[----:B------:R-:W-:Y:S01]  /*3ce0*/  IMAD.SHL.U32 R2, R0, 0x8, RZ ;  /* 0x0000000800027824 */ /* 0x000fe200078e00ff */
[----:B------:R-:W-:Y:S01]  /*3cf0*/  LOP3.LUT R60, R60, 0x6000, RZ, 0xc0, !PT ;  /* 0x000060003c3c7812 */ /* 0x000fe200078ec0ff */
[C---:B------:R-:W-:Y:S01]  /*3d00*/  IMAD.SHL.U32 R5, R0.reuse, 0x20, RZ ;  /* 0x0000002000057824 */ /* 0x040fe200078e00ff */
[----:B------:R-:W-:Y:S01]  /*3d10*/  ISETP.GE.AND P0, PT, R7, R66, PT ;  /* 0x000000420700720c */ /* 0x000fe20003f06270 */
[----:B------:R-:W-:Y:S01]  /*3d20*/  IMAD.SHL.U32 R11, R0, 0x4, RZ ;  /* 0x00000004000b7824 */ /* 0x000fe200078e00ff */
[----:B------:R-:W-:Y:S01]  /*3d30*/  LOP3.LUT R2, R2, 0x700, RZ, 0xc0, !PT ;  /* 0x0000070002027812 */ /* 0x000fe200078ec0ff */
[----:B------:R-:W-:Y:S01]  /*3d40*/  IMAD.MOV.U32 R43, RZ, RZ, R36 ;  /* 0x000000ffff2b7224 */ /* 0x000fe200078e0024 */
[----:B------:R-:W-:Y:S01]  /*3d50*/  LOP3.LUT R5, R60, 0x60, R5, 0xf8, !PT ;  /* 0x000000603c057812 */ /* 0x000fe200078ef805 */
[----:B------:R-:W-:Y:S01]  /*3d60*/  IMAD.MOV.U32 R47, RZ, RZ, R37 ;  /* 0x000000ffff2f7224 */ /* 0x000fe200078e0025 */
[----:B------:R-:W-:Y:S01]  /*3d70*/  LOP3.LUT R2, R2, 0x70, R11, 0xf8, !PT ;  /* 0x0000007002027812 */ /* 0x000fe200078ef80b */
[----:B------:R-:W-:Y:S01]  /*3d80*/  IMAD.MOV.U32 R51, RZ, RZ, R38 ;  /* 0x000000ffff337224 */ /* 0x000fe200078e0026 */
[----:B------:R-:W-:Y:S01]  /*3d90*/  ULDC UR6, c[0x0][0x248] ;  /* 0x0000920000067ab9 */ /* 0x000fe20000000800 */
[----:B------:R-:W-:Y:S01]  /*3da0*/  ULEA UR5, UR4, UR7, 0x4 ;  /* 0x0000000704057291 */ /* 0x000fe2000f8e203f */
[----:B------:R-:W-:Y:S01]  /*3db0*/  LOP3.LUT R5, R5, R2, RZ, 0x3c, !PT ;  /* 0x0000000205057212 */ /* 0x000fe200078e3cff */
[----:B------:R-:W-:Y:S01]  /*3dc0*/  IMAD.MOV.U32 R40, RZ, RZ, R24 ;  /* 0x000000ffff287224 */ /* 0x000fe200078e0018 */
[----:B------:R-:W-:Y:S01]  /*3dd0*/  USHF.R.U32.HI UR4, URZ, 0x3, UR4 ;  /* 0x000000033f047899 */ /* 0x000fe20008011604 */
[----:B------:R-:W-:Y:S01]  /*3de0*/  IMAD.MOV.U32 R41, RZ, RZ, R28 ;  /* 0x000000ffff297224 */ /* 0x000fe200078e001c */
[----:B------:R-:W-:Y:S01]  /*3df0*/  LOP3.LUT R2, R4, R3, RZ, 0xfc, !PT ;  /* 0x0000000304027212 */ /* 0x000fe200078efcff */
[----:B------:R-:W-:Y:S01]  /*3e00*/  IMAD.MOV.U32 R42, RZ, RZ, R32 ;  /* 0x000000ffff2a7224 */ /* 0x000fe200078e0020 */
[----:B------:R-:W-:Y:S01]  /*3e10*/  BAR.SYNC.DEFER_BLOCKING 0x0 ;  /* 0x0000000000007b1d */ /* 0x000fe20000010000 */
[----:B------:R-:W-:Y:S01]  /*3e20*/  IMAD.MOV.U32 R44, RZ, RZ, R25 ;  /* 0x000000ffff2c7224 */ /* 0x000fe200078e0019 */
[----:B------:R-:W-:Y:S01]  /*3e30*/  ISETP.LT.AND P1, PT, R2, R67, !P0 ;  /* 0x000000430200720c */ /* 0x000fe20004721270 */
[----:B------:R-:W-:Y:S01]  /*3e40*/  IMAD.MOV.U32 R45, RZ, RZ, R29 ;  /* 0x000000ffff2d7224 */ /* 0x000fe200078e001d */
[C---:B------:R-:W-:Y:S01]  /*3e50*/  LOP3.LUT R18, R4.reuse, 0xc, R3, 0xfe, !PT ;  /* 0x0000000c04127812 */ /* 0x040fe200078efe03 */
[----:B------:R-:W-:Y:S01]  /*3e60*/  IMAD.MOV.U32 R46, RZ, RZ, R33 ;  /* 0x000000ffff2e7224 */ /* 0x000fe200078e0021 */
[----:B------:R-:W-:Y:S01]  /*3e70*/  LOP3.LUT R32, R4, 0x2c, R3, 0xfe, !PT ;  /* 0x0000002c04207812 */ /* 0x000fe200078efe03 */
[----:B------:R-:W-:-:S02]  /*3e80*/  IMAD.MOV.U32 R48, RZ, RZ, R26 ;  /* 0x000000ffff307224 */ /* 0x000fc400078e001a */
[----:B------:R-:W-:Y:S01]  /*3e90*/  IMAD.MOV.U32 R49, RZ, RZ, R30 ;  /* 0x000000ffff317224 */ /* 0x000fe200078e001e */
[C-C-:B------:R-:W-:Y:S01]  /*3ea0*/  LOP3.LUT R30, R4.reuse, 0x30, R3.reuse, 0xfe, !PT ;  /* 0x00000030041e7812 */ /* 0x140fe200078efe03 */
[----:B------:R-:W-:Y:S01]  /*3eb0*/  IMAD.MOV.U32 R50, RZ, RZ, R34 ;  /* 0x000000ffff327224 */ /* 0x000fe200078e0022 */
[----:B------:R-:W-:Y:S01]  /*3ec0*/  LOP3.LUT R34, R4, 0x18, R3, 0xfe, !PT ;  /* 0x0000001804227812 */ /* 0x000fe200078efe03 */
[----:B------:R-:W-:Y:S02]  /*3ed0*/  IMAD.MOV.U32 R36, RZ, RZ, R27 ;  /* 0x000000ffff247224 */ /* 0x000fe400078e001b */
[----:B------:R-:W-:Y:S02]  /*3ee0*/  IMAD.MOV.U32 R37, RZ, RZ, R31 ;  /* 0x000000ffff257224 */ /* 0x000fe400078e001f */
[----:B------:R-:W-:Y:S02]  /*3ef0*/  IMAD.MOV.U32 R38, RZ, RZ, R35 ;  /* 0x000000ffff267224 */ /* 0x000fe400078e0023 */
[----:B------:R-:W-:-:S02]  /*3f00*/  IMAD.SHL.U32 R6, R0, 0x1000, RZ ;  /* 0x0000100000067824 */ /* 0x000fc400078e00ff */
[----:B------:R-:W-:Y:S01]  /*3f10*/  IMAD.SHL.U32 R9, R0, 0x10, RZ ;  /* 0x0000001000097824 */ /* 0x000fe200078e00ff */
[----:B------:R-:W-:Y:S01]  /*3f20*/  LOP3.LUT R0, R4, 0x4, R3, 0xfe, !PT ;  /* 0x0000000404007812 */ /* 0x000fe200078efe03 */
[----:B------:R-:W-:Y:S01]  /*3f30*/  STS.128 [R5+UR5], R40 ;  /* 0x0000002805007988 */ /* 0x000fe20008000c05 */
[----:B------:R-:W-:Y:S02]  /*3f40*/  LOP3.LUT R6, R6, 0x6000, RZ, 0xc0, !PT ;  /* 0x0000600006067812 */ /* 0x000fe400078ec0ff */
[----:B------:R-:W-:Y:S01]  /*3f50*/  ISETP.LT.AND P4, PT, R0, R67, !P0 ;  /* 0x000000430000720c */ /* 0x000fe20004781270 */
[----:B------:R-:W-:Y:S01]  /*3f60*/  STS.128 [R5+UR5+0x800], R44 ;  /* 0x0008002c05007988 */ /* 0x000fe20008000c05 */
[----:B------:R-:W-:-:S03]  /*3f70*/  LOP3.LUT R6, R6, 0xff0, R9, 0xf8, !PT ;  /* 0x00000ff006067812 */ /* 0x000fc600078ef809 */
[----:B------:R-:W-:Y:S01]  /*3f80*/  STS.128 [R5+UR5+0x80], R48 ;  /* 0x0000803005007988 */ /* 0x000fe20008000c05 */
[----:B------:R-:W-:Y:S01]  /*3f90*/  LOP3.LUT R19, R6, UR4, RZ, 0x3c, !PT ;  /* 0x0000000406137c12 */ /* 0x000fe2000f8e3cff */
[----:B------:R-:W-:Y:S02]  /*3fa0*/  ULDC UR4, c[0x0][0x244] ;  /* 0x0000910000047ab9 */ /* 0x000fe40000000800 */
[----:B------:R2:W-:Y:S01]  /*3fb0*/  STS.128 [R5+UR5+0x880], R36 ;  /* 0x0008802405007988 */ /* 0x0005e20008000c05 */
[----:B------:R-:W-:Y:S01]  /*3fc0*/  LOP3.LUT R20, R19, 0x40, RZ, 0x3c, !PT ;  /* 0x0000004013147812 */ /* 0x000fe200078e3cff */
[----:B------:R-:W-:Y:S01]  /*3fd0*/  IMAD R7, R7, UR4, RZ ;  /* 0x0000000407077c24 */ /* 0x000fe2000f8e02ff */
[----:B------:R-:W-:Y:S01]  /*3fe0*/  ULDC.64 UR4, c[0x0][0x220] ;  /* 0x0000880000047ab9 */ /* 0x000fe20000000a00 */
[----:B------:R-:W-:Y:S03]  /*3ff0*/  BAR.SYNC.DEFER_BLOCKING 0x0 ;  /* 0x0000000000007b1d */ /* 0x000fe60000010000 */
[----:B------:R-:W-:-:S04]  /*4000*/  LEA R31, P2, R7, UR4, 0x2 ;  /* 0x00000004071f7c11 */ /* 0x000fc8000f8410ff */
[----:B------:R-:W-:Y:S01]  /*4010*/  LEA.HI.X.SX32 R33, R7, UR5, 0x2, P2 ;  /* 0x0000000507217c11 */ /* 0x000fe200090f16ff */
[----:B--2---:R-:W-:Y:S02]  /*4020*/  IMAD R5, R2, UR6, RZ ;  /* 0x0000000602057c24 */ /* 0x004fe4000f8e02ff */
[----:B------:R-:W-:Y:S01]  /*4030*/  IMAD R2, R0, UR6, RZ ;  /* 0x0000000600027c24 */ /* 0x000fe2000f8e02ff */
[----:B------:R-:W-:Y:S02]  /*4040*/  LOP3.LUT R0, R4, 0x8, R3, 0xfe, !PT ;  /* 0x0000000804007812 */ /* 0x000fe400078efe03 */
[CC--:B------:R-:W-:Y:S02]  /*4050*/  LEA R6, P2, R5.reuse, R31.reuse, 0x2 ;  /* 0x0000001f05067211 */ /* 0x0c0fe400078410ff */
[----:B------:R-:W-:Y:S02]  /*4060*/  LEA R16, P3, R2, R31, 0x2 ;  /* 0x0000001f02107211 */ /* 0x000fe400078610ff */
[----:B------:R-:W-:Y:S01]  /*4070*/  LEA.HI.X.SX32 R7, R5, R33, 0x2, P2 ;  /* 0x0000002105077211 */ /* 0x000fe200010f16ff */
[----:B------:R-:W-:Y:S01]  /*4080*/  IMAD R5, R0, UR6, RZ ;  /* 0x0000000600057c24 */ /* 0x000fe2000f8e02ff */
[C---:B------:R-:W-:Y:S01]  /*4090*/  ISETP.LT.AND P2, PT, R18.reuse, R67, !P0 ;  /* 0x000000431200720c */ /* 0x040fe20004741270 */
[----:B------:R-:W2:Y:S01]  /*40a0*/  LDS.128 R8, [R19+UR7] ;  /* 0x0000000713087984 */ /* 0x000ea20008000c00 */
[----:B------:R-:W-:Y:S01]  /*40b0*/  IMAD R18, R18, UR6, RZ ;  /* 0x0000000612127c24 */ /* 0x000fe2000f8e02ff */
[----:B------:R-:W-:-:S02]  /*40c0*/  LEA.HI.X.SX32 R17, R2, R33, 0x2, P3 ;  /* 0x0000002102117211 */ /* 0x000fc400018f16ff */
[----:B------:R-:W3:Y:S01]  /*40d0*/  LDS.128 R12, [R20+UR7] ;  /* 0x00000007140c7984 */ /* 0x000ee20008000c00 */
[----:B------:R-:W-:-:S03]  /*40e0*/  LOP3.LUT R2, R4, 0x10, R3, 0xfe, !PT ;  /* 0x0000001004027812 */ /* 0x000fc600078efe03 */
[----:B------:R-:W-:Y:S01]  /*40f0*/  LDS.128 R20, [R20+UR7+0x1000] ;  /* 0x0010000714147984 */ /* 0x000fe20008000c00 */
[C---:B------:R-:W-:Y:S01]  /*4100*/  ISETP.LT.AND P3, PT, R2.reuse, R67, !P0 ;  /* 0x000000430200720c */ /* 0x040fe20004761270 */
[----:B------:R-:W-:-:S05]  /*4110*/  IMAD R2, R2, UR6, RZ ;  /* 0x0000000602027c24 */ /* 0x000fca000f8e02ff */
[----:B------:R-:W-:-:S04]  /*4120*/  LEA R26, P5, R2, R31, 0x2 ;  /* 0x0000001f021a7211 */ /* 0x000fc800078a10ff */
[----:B------:R-:W-:Y:S02]  /*4130*/  LEA.HI.X.SX32 R27, R2, R33, 0x2, P5 ;  /* 0x00000021021b7211 */ /* 0x000fe400028f16ff */
[--C-:B------:R-:W-:Y:S01]  /*4140*/  LOP3.LUT R2, R4, 0x24, R3.reuse, 0xfe, !PT ;  /* 0x0000002404027812 */ /* 0x100fe200078efe03 */
[----:B--2---:R2:W-:Y:S01]  /*4150*/  @P1 STG.E desc[UR18][R6.64], R8 ;  /* 0x0000000806001986 */ /* 0x0045e2000c101912 */
[----:B------:R-:W-:Y:S02]  /*4160*/  ISETP.LT.AND P1, PT, R0, R67, !P0 ;  /* 0x000000430000720c */ /* 0x000fe40004721270 */
[----:B------:R-:W-:Y:S01]  /*4170*/  LOP3.LUT R0, R4, 0x14, R3, 0xfe, !PT ;  /* 0x0000001404007812 */ /* 0x000fe200078efe03 */
[----:B---3--:R3:W-:Y:S01]  /*4180*/  @P4 STG.E desc[UR18][R16.64], R12 ;  /* 0x0000000c10004986 */ /* 0x0087e2000c101912 */
[----:B------:R-:W-:-:S04]  /*4190*/  LEA R24, P4, R5, R31, 0x2 ;  /* 0x0000001f05187211 */ /* 0x000fc800078810ff */
[----:B------:R-:W-:Y:S02]  /*41a0*/  LEA.HI.X.SX32 R25, R5, R33, 0x2, P4 ;  /* 0x0000002105197211 */ /* 0x000fe400020f16ff */
[C---:B------:R-:W-:Y:S01]  /*41b0*/  ISETP.LT.AND P4, PT, R0.reuse, R67, !P0 ;  /* 0x000000430000720c */ /* 0x040fe20004781270 */
[----:B------:R-:W-:Y:S01]  /*41c0*/  IMAD R0, R0, UR6, RZ ;  /* 0x0000000600007c24 */ /* 0x000fe2000f8e02ff */
[----:B--2---:R-:W-:Y:S01]  /*41d0*/  LEA R6, P6, R18, R31, 0x2 ;  /* 0x0000001f12067211 */ /* 0x004fe200078c10ff */
[----:B------:R-:W-:Y:S01]  /*41e0*/  @P1 STG.E desc[UR18][R24.64], R9 ;  /* 0x0000000918001986 */ /* 0x000fe2000c101912 */
[--C-:B------:R-:W-:Y:S02]  /*41f0*/  LOP3.LUT R8, R4, 0x1c, R3.reuse, 0xfe, !PT ;  /* 0x0000001c04087812 */ /* 0x100fe400078efe03 */
[----:B------:R-:W-:Y:S02]  /*4200*/  LEA.HI.X.SX32 R7, R18, R33, 0x2, P6 ;  /* 0x0000002112077211 */ /* 0x000fe400030f16ff */
[----:B------:R-:W2:Y:S01]  /*4210*/  LDS.128 R16, [R19+UR7+0x1000] ;  /* 0x0010000713107984 */ /* 0x000ea20008000c00 */
[----:B------:R-:W-:Y:S01]  /*4220*/  LEA R28, P1, R0, R31, 0x2 ;  /* 0x0000001f001c7211 */ /* 0x000fe200078210ff */
[----:B------:R-:W-:Y:S01]  /*4230*/  IMAD R5, R8, UR6, RZ ;  /* 0x0000000608057c24 */ /* 0x000fe2000f8e02ff */
[----:B---3--:R-:W-:Y:S01]  /*4240*/  LOP3.LUT R12, R4, 0x38, R3, 0xfe, !PT ;  /* 0x00000038040c7812 */ /* 0x008fe200078efe03 */
[----:B------:R3:W-:Y:S01]  /*4250*/  @P2 STG.E desc[UR18][R6.64], R13 ;  /* 0x0000000d06002986 */ /* 0x0007e2000c101912 */
[----:B------:R-:W-:-:S02]  /*4260*/  LEA.HI.X.SX32 R29, R0, R33, 0x2, P1 ;  /* 0x00000021001d7211 */ /* 0x000fc400008f16ff */
[CC--:B------:R-:W-:Y:S01]  /*4270*/  ISETP.LT.AND P1, PT, R34.reuse, R67.reuse, !P0 ;  /* 0x000000432200720c */ /* 0x0c0fe20004721270 */
[----:B------:R-:W-:Y:S01]  /*4280*/  @P3 STG.E desc[UR18][R26.64], R10 ;  /* 0x0000000a1a003986 */ /* 0x000fe2000c101912 */
[----:B------:R-:W-:Y:S01]  /*4290*/  IMAD R34, R34, UR6, RZ ;  /* 0x0000000622227c24 */ /* 0x000fe2000f8e02ff */
[-C--:B------:R-:W-:Y:S02]  /*42a0*/  ISETP.LT.AND P3, PT, R8, R67.reuse, !P0 ;  /* 0x000000430800720c */ /* 0x080fe40004761270 */
[----:B------:R4:W-:Y:S01]  /*42b0*/  @P4 STG.E desc[UR18][R28.64], R14 ;  /* 0x0000000e1c004986 */ /* 0x0009e2000c101912 */
[----:B------:R-:W-:Y:S02]  /*42c0*/  ISETP.LT.AND P4, PT, R2, R67, !P0 ;  /* 0x000000430200720c */ /* 0x000fe40004781270 */
[--C-:B------:R-:W-:Y:S01]  /*42d0*/  LOP3.LUT R0, R4, 0x3c, R3.reuse, 0xfe, !PT ;  /* 0x0000003c04007812 */ /* 0x100fe200078efe03 */
[----:B---3--:R-:W-:Y:S01]  /*42e0*/  IMAD R13, R2, UR6, RZ ;  /* 0x00000006020d7c24 */ /* 0x008fe2000f8e02ff */
[----:B------:R-:W-:-:S02]  /*42f0*/  LOP3.LUT R6, R4, 0x20, R3, 0xfe, !PT ;  /* 0x0000002004067812 */ /* 0x000fc400078efe03 */
[C---:B------:R-:W-:Y:S02]  /*4300*/  LEA R2, P5, R5.reuse, R31, 0x2 ;  /* 0x0000001f05027211 */ /* 0x040fe400078a10ff */
[C---:B------:R-:W-:Y:S01]  /*4310*/  ISETP.LT.AND P2, PT, R6.reuse, R67, !P0 ;  /* 0x000000430600720c */ /* 0x040fe20004741270 */
[----:B------:R-:W-:Y:S01]  /*4320*/  IMAD R9, R6, UR6, RZ ;  /* 0x0000000606097c24 */ /* 0x000fe2000f8e02ff */
[--C-:B------:R-:W-:Y:S01]  /*4330*/  LOP3.LUT R24, R4, 0x34, R3.reuse, 0xfe, !PT ;  /* 0x0000003404187812 */ /* 0x100fe200078efe03 */
[----:B----4-:R-:W-:Y:S01]  /*4340*/  IMAD R14, R0, UR6, RZ ;  /* 0x00000006000e7c24 */ /* 0x010fe2000f8e02ff */
[----:B------:R-:W-:Y:S02]  /*4350*/  LEA R6, P6, R34, R31, 0x2 ;  /* 0x0000001f22067211 */ /* 0x000fe400078c10ff */
[----:B------:R-:W-:Y:S02]  /*4360*/  LOP3.LUT R10, R4, 0x28, R3, 0xfe, !PT ;  /* 0x00000028040a7812 */ /* 0x000fe400078efe03 */
[----:B------:R-:W-:-:S02]  /*4370*/  LEA.HI.X.SX32 R3, R5, R33, 0x2, P5 ;  /* 0x0000002105037211 */ /* 0x000fc400028f16ff */
[----:B------:R-:W-:Y:S02]  /*4380*/  LEA R4, P5, R13, R31, 0x2 ;  /* 0x0000001f0d047211 */ /* 0x000fe400078a10ff */
[----:B------:R-:W-:Y:S02]  /*4390*/  LEA.HI.X.SX32 R7, R34, R33, 0x2, P6 ;  /* 0x0000002122077211 */ /* 0x000fe400030f16ff */
[----:B------:R-:W-:Y:S02]  /*43a0*/  LEA R8, P6, R9, R31, 0x2 ;  /* 0x0000001f09087211 */ /* 0x000fe400078c10ff */
[----:B------:R-:W-:Y:S01]  /*43b0*/  LEA.HI.X.SX32 R5, R13, R33, 0x2, P5 ;  /* 0x000000210d057211 */ /* 0x000fe200028f16ff */
[----:B------:R3:W-:Y:S01]  /*43c0*/  @P1 STG.E desc[UR18][R6.64], R11 ;  /* 0x0000000b06001986 */ /* 0x0007e2000c101912 */
[C---:B------:R-:W-:Y:S01]  /*43d0*/  ISETP.LT.AND P5, PT, R10.reuse, R67, !P0 ;  /* 0x000000430a00720c */ /* 0x040fe200047a1270 */
[----:B------:R-:W-:Y:S01]  /*43e0*/  IMAD R10, R10, UR6, RZ ;  /* 0x000000060a0a7c24 */ /* 0x000fe2000f8e02ff */
[----:B------:R-:W-:Y:S01]  /*43f0*/  LEA.HI.X.SX32 R9, R9, R33, 0x2, P6 ;  /* 0x0000002109097211 */ /* 0x000fe200030f16ff */
[----:B------:R4:W-:Y:S01]  /*4400*/  @P3 STG.E desc[UR18][R2.64], R15 ;  /* 0x0000000f02003986 */ /* 0x0009e2000c101912 */
[C---:B------:R-:W-:Y:S01]  /*4410*/  ISETP.LT.AND P3, PT, R30.reuse, R67, !P0 ;  /* 0x000000431e00720c */ /* 0x040fe20004761270 */
[----:B------:R-:W-:-:S02]  /*4420*/  IMAD R30, R30, UR6, RZ ;  /* 0x000000061e1e7c24 */ /* 0x000fc4000f8e02ff */
[----:B--2---:R2:W-:Y:S01]  /*4430*/  @P2 STG.E desc[UR18][R8.64], R16 ;  /* 0x0000001008002986 */ /* 0x0045e2000c101912 */
[----:B------:R-:W-:Y:S02]  /*4440*/  IMAD R13, R12, UR6, RZ ;  /* 0x000000060c0d7c24 */ /* 0x000fe4000f8e02ff */
[----:B---3--:R-:W-:Y:S01]  /*4450*/  IMAD R11, R24, UR6, RZ ;  /* 0x00000006180b7c24 */ /* 0x008fe2000f8e02ff */
[----:B------:R3:W-:Y:S01]  /*4460*/  @P4 STG.E desc[UR18][R4.64], R20 ;  /* 0x0000001404004986 */ /* 0x0007e2000c101912 */
[C---:B------:R-:W-:Y:S01]  /*4470*/  ISETP.LT.AND P4, PT, R32.reuse, R67, !P0 ;  /* 0x000000432000720c */ /* 0x040fe20004781270 */
[----:B------:R-:W-:Y:S01]  /*4480*/  IMAD R32, R32, UR6, RZ ;  /* 0x0000000620207c24 */ /* 0x000fe2000f8e02ff */
[-C--:B----4-:R-:W-:Y:S02]  /*4490*/  LEA R2, P1, R10, R31.reuse, 0x2 ;  /* 0x0000001f0a027211 */ /* 0x090fe400078210ff */
[----:B------:R-:W-:Y:S02]  /*44a0*/  LEA R6, P2, R30, R31, 0x2 ;  /* 0x0000001f1e067211 */ /* 0x000fe400078410ff */
[----:B------:R-:W-:-:S02]  /*44b0*/  LEA.HI.X.SX32 R3, R10, R33, 0x2, P1 ;  /* 0x000000210a037211 */ /* 0x000fc400008f16ff */
[C---:B--2---:R-:W-:Y:S02]  /*44c0*/  LEA R8, P1, R11.reuse, R31, 0x2 ;  /* 0x0000001f0b087211 */ /* 0x044fe400078210ff */
[----:B------:R-:W-:Y:S01]  /*44d0*/  LEA.HI.X.SX32 R7, R30, R33, 0x2, P2 ;  /* 0x000000211e077211 */ /* 0x000fe200010f16ff */
[----:B------:R2:W-:Y:S01]  /*44e0*/  @P5 STG.E desc[UR18][R2.64], R17 ;  /* 0x0000001102005986 */ /* 0x0005e2000c101912 */
[----:B---3--:R-:W-:Y:S02]  /*44f0*/  LEA R4, P6, R32, R31, 0x2 ;  /* 0x0000001f20047211 */ /* 0x008fe400078c10ff */
[----:B------:R-:W-:Y:S02]  /*4500*/  ISETP.LT.AND P2, PT, R24, R67, !P0 ;  /* 0x000000431800720c */ /* 0x000fe40004741270 */
[----:B------:R-:W-:Y:S02]  /*4510*/  LEA.HI.X.SX32 R9, R11, R33, 0x2, P1 ;  /* 0x000000210b097211 */ /* 0x000fe400008f16ff */
[----:B------:R-:W-:-:S02]  /*4520*/  ISETP.LT.AND P1, PT, R12, R67, !P0 ;  /* 0x000000430c00720c */ /* 0x000fc40004721270 */
[----:B------:R-:W-:Y:S02]  /*4530*/  ISETP.LT.AND P0, PT, R0, R67, !P0 ;  /* 0x000000430000720c */ /* 0x000fe40004701270 */
[----:B------:R-:W-:Y:S02]  /*4540*/  LEA.HI.X.SX32 R5, R32, R33, 0x2, P6 ;  /* 0x0000002120057211 */ /* 0x000fe400030f16ff */
[----:B------:R-:W-:-:S03]  /*4550*/  LEA R10, P6, R13, R31, 0x2 ;  /* 0x0000001f0d0a7211 */ /* 0x000fc600078c10ff */
[----:B------:R2:W-:Y:S01]  /*4560*/  @P4 STG.E desc[UR18][R4.64], R21 ;  /* 0x0000001504004986 */ /* 0x0005e2000c101912 */
[----:B------:R-:W-:Y:S02]  /*4570*/  LEA.HI.X.SX32 R11, R13, R33, 0x2, P6 ;  /* 0x000000210d0b7211 */ /* 0x000fe400030f16ff */
[C---:B------:R-:W-:Y:S01]  /*4580*/  LEA R12, P6, R14.reuse, R31, 0x2 ;  /* 0x0000001f0e0c7211 */ /* 0x040fe200078c10ff */
[----:B------:R2:W-:Y:S03]  /*4590*/  @P3 STG.E desc[UR18][R6.64], R18 ;  /* 0x0000001206003986 */ /* 0x0005e6000c101912 */
[----:B------:R-:W-:Y:S01]  /*45a0*/  LEA.HI.X.SX32 R13, R14, R33, 0x2, P6 ;  /* 0x000000210e0d7211 */ /* 0x000fe200030f16ff */
[----:B------:R2:W-:Y:S04]  /*45b0*/  @P2 STG.E desc[UR18][R8.64], R22 ;  /* 0x0000001608002986 */ /* 0x0005e8000c101912 */
[----:B------:R2:W-:Y:S01]  /*45c0*/  @P1 STG.E desc[UR18][R10.64], R19 ;  /* 0x000000130a001986 */ /* 0x0005e2000c101912 */
[----:B------:R-:W-:Y:S05]  /*45d0*/  @!P0 EXIT ;  /* 0x000000000000894d */ /* 0x000fea0003800000 */
[----:B------:R-:W-:Y:S01]  /*45e0*/  STG.E desc[UR18][R12.64], R23 ;  /* 0x000000170c007986 */ /* 0x000fe2000c101912 */
[----:B------:R-:W-:Y:S05]  /*45f0*/  EXIT ;  /* 0x000000000000794d */ /* 0x000fea0003800000 */
.L_x_2:
[----:B------:R-:W-:-:S00]  /*4600*/  BRA `(.L_x_2) ;  /* 0xfffffffc00fc7947 */ /* 0x000fc0000383ffff */
[----:B------:R-:W-:-:S00]  /*4610*/  NOP ;  /* 0x0000000000007918 */ /* 0x000fc00000000000 */
        /* <DEDUP_REMOVED lines=14> */
.L_x_3:


//--------------------- .nv.shared.matmul_kernel  --------------------------
	.section	.nv.shared.matmul_kernel,"aw",@nobits
	.sectionflags	@""
	.align	16
	.zero		1024


//--------------------- .nv.shared.reserved.0     --------------------------
	.section	.nv.shared.reserved.0,"aw",@nobits
	.weak		__nv_reservedSMEM_offset_0_alias
	.size		__nv_reservedSMEM_offset_0_alias, 0, 0
	.other		__nv_reservedSMEM_offset_0_alias,@"STO_CUDA_RESERVED_SHARED STV_DEFAULT"
__nv_reservedSMEM_offset_0_alias:
	.zero		0


//--------------------- .nv.constant0.matmul_kernel --------------------------
	.section	.nv.constant0.matmul_kernel,"a",@progbits
	.sectionflags	@""
	.align	4
.nv.constant0.matmul_kernel:
	.zero		608


//--------------------- SYMBOLS --------------------------

	.type		.nv.reservedSmem.offset0,@object
	.size		.nv.reservedSmem.offset0,0x4
